// auto-generated by cutlass_sweep.gemm — config: {"arch": "sm_100", "cluster_m": 1, "cluster_n": 2, "dtype": "fp16", "dtype_b": "fp16", "layout": "nt", "stages": 0, "tile_k": 64, "tile_m": 128, "tile_n": 128}
#include "cutlass/cutlass.h"
#include "cutlass/gemm/collective/collective_builder.hpp"
#include "cutlass/gemm/device/gemm_universal_adapter.h"
#include "cutlass/gemm/kernel/gemm_universal.hpp"
#include "cutlass/epilogue/collective/collective_builder.hpp"

using ElemA = cutlass::half_t;
using ElemB = cutlass::half_t;
using ElemCD = cutlass::half_t;
using Acc  = float;
using TileShape    = cute::Shape<cute::_128, cute::_128, cute::_64>;
using ClusterShape = cute::Shape<cute::_1, cute::_2, cute::_1>;

using CollectiveEpilogue = typename cutlass::epilogue::collective::CollectiveBuilder<
    cutlass::arch::Sm100, cutlass::arch::OpClassTensorOp,
    TileShape, ClusterShape,
    cutlass::epilogue::collective::EpilogueTileAuto,
    Acc, Acc,
    ElemCD, cutlass::layout::RowMajor, 128 / cutlass::sizeof_bits<ElemCD>::value,
    ElemCD, cutlass::layout::RowMajor, 128 / cutlass::sizeof_bits<ElemCD>::value,
    cutlass::epilogue::collective::EpilogueScheduleAuto
  >::CollectiveOp;

using CollectiveMainloop = typename cutlass::gemm::collective::CollectiveBuilder<
    cutlass::arch::Sm100, cutlass::arch::OpClassTensorOp,
    ElemA, cutlass::layout::RowMajor, 128 / cutlass::sizeof_bits<ElemA>::value,
    ElemB, cutlass::layout::ColumnMajor, 128 / cutlass::sizeof_bits<ElemB>::value,
    Acc,
    TileShape, ClusterShape,
    cutlass::gemm::collective::StageCountAutoCarveout<static_cast<int>(sizeof(typename CollectiveEpilogue::SharedStorage))>,
    cutlass::gemm::collective::KernelScheduleAuto
  >::CollectiveOp;

using GemmKernel = cutlass::gemm::kernel::GemmUniversal<
    cute::Shape<int,int,int,int>,
    CollectiveMainloop,
    CollectiveEpilogue
>;
using Gemm = cutlass::gemm::device::GemmUniversalAdapter<GemmKernel>;

// Force the device kernel symbol into the cubin without needing a host main.
auto* _anchor = &cutlass::device_kernel<GemmKernel>;


// ===== COMPILED SASS (sm_100a) =====

	.target	sm_100a

	.elftype	@"ET_EXEC"


//--------------------- .note.nv.tkinfo           --------------------------
	.section	.note.nv.tkinfo,"",@"SHT_NOTE"
	.sectionflags	@"SHF_NOTE_NV_TKINFO"
	.tkinfo
        /*0018*/ 	.word	0x00000002
        /*0030*/ 	.string	""
        /*0030*/ 	.string	"ptxas"
        /*0030*/ 	.string	"Cuda compilation tools, release 13.0, V13.0.88"
        /*0030*/ 	.string	"Build cuda_13.0.r13.0/compiler.36424714_0"
        /*0030*/ 	.string	"-arch sm_100a -m 64 "



//--------------------- .note.nv.cuinfo           --------------------------
	.section	.note.nv.cuinfo,"",@"SHT_NOTE"
	.sectionflags	@"SHF_NOTE_NV_CUINFO"
        /*0018*/ 	.short	0x0002
        /*001a*/ 	.short	0x0064
        /*001c*/ 	.short	0x0082
	.zero		2


//--------------------- .nv.info                  --------------------------
	.section	.nv.info,"",@"SHT_CUDA_INFO"
	.align	4


	//----- nvinfo : EIATTR_REGCOUNT
	.align		4
        /*0000*/ 	.byte	0x04, 0x2f
        /*0002*/ 	.short	(.L_19 - .L_18)
	.align		4
.L_18:
        /*0004*/ 	.word	index@(_ZN7cutlass13device_kernelINS_4gemm6kernel13GemmUniversalIN4cute5tupleIJiiiiEEENS1_10collective13CollectiveMmaINS1_35MainloopSm100TmaUmmaWarpSpecializedILi6ELi2ELi4ENS5_IJNS4_1CILi1EEENSA_ILi2EEESB_EEEEENS5_IJNSA_ILi128EEESF_NSA_ILi64EEEEEENS_6half_tENS5_IJlSB_lEEESI_SJ_NS4_8TiledMMAINS4_8MMA_AtomIJNS4_20SM100_MMA_F16BF16_SSISI_SI_fLi128ELi128ELNS4_4UMMA5MajorE0ELSO_0ELNSN_7ScaleInE0ELSP_0EEEEEENS4_6LayoutINS5_IJSB_SB_SB_EEENS5_IJNSA_ILi0EEESU_SU_EEEEENS5_IJNS4_10UnderscoreESX_SX_EEEEENS4_23SM90_TMA_LOAD_MULTICASTENS4_14ComposedLayoutINS4_7SwizzleILi3ELi4ELi3EEENS4_18smem_ptr_flag_bitsILi16EEENSS_INS5_IJNSA_ILi8EEESG_EEENS5_IJSG_SB_EEEEEEEvNS4_8identityENS4_13SM90_TMA_LOADES1A_vS1B_EENS_8epilogue10collective18CollectiveEpilogueINS1E_23Sm100TmaWarpSpecializedILi4ELi2ELi32ELb1ELb0EEEJSH_NS5_IJNSS_ISF_SB_EENSS_INSA_ILi32EEESB_EEEEESI_SJ_SI_SJ_NS1E_6fusion15FusionCallbacksIS1I_NS1N_17LinearCombinationISI_fSI_fLNS_15FloatRoundStyleE2EEESH_S1M_JEEENS4_5SM1004TMEM4LOAD26SM100_TMEM_LOAD_32dp32b32xES1C_NS11_INS12_ILi2ELi4ELi3EEES15_NSS_INS5_IJS16_S1K_EEENS5_IJS1K_SB_EEEEEEENS4_39AutoVectorizingCopyWithAssumedAlignmentILi128EEENS4_14SM90_TMA_STOREES21_S23_S23_EEEvvEEEEvNT_6ParamsE)
        /*0008*/ 	.word	0x00000076


	//----- nvinfo : EIATTR_FRAME_SIZE
	.align		4
.L_19:
        /*000c*/ 	.byte	0x04, 0x11
        /*000e*/ 	.short	(.L_21 - .L_20)
	.align		4
.L_20:
        /*0010*/ 	.word	index@($__internal_2_$__cuda_sm10x_tcgen05_guardrail_trap_unallocated_columns_being_dealloced)
        /*0014*/ 	.word	0x00000000


	//----- nvinfo : EIATTR_FRAME_SIZE
	.align		4
.L_21:
        /*0018*/ 	.byte	0x04, 0x11
        /*001a*/ 	.short	(.L_23 - .L_22)
	.align		4
.L_22:
        /*001c*/ 	.word	index@($__internal_1_$__cuda_sm10x_tcgen05_guardrail_trap_phase_invalid_during_alloc)
        /*0020*/ 	.word	0x00000000


	//----- nvinfo : EIATTR_FRAME_SIZE
	.align		4
.L_23:
        /*0024*/ 	.byte	0x04, 0x11
        /*0026*/ 	.short	(.L_25 - .L_24)
	.align		4
.L_24:
        /*0028*/ 	.word	index@($__internal_0_$__cuda_sm10x_tcgen05_guardrail_trap_col_being_dealloced_not_returned_by_alloc)
        /*002c*/ 	.word	0x00000000


	//----- nvinfo : EIATTR_FRAME_SIZE
	.align		4
.L_25:
        /*0030*/ 	.byte	0x04, 0x11
        /*0032*/ 	.short	(.L_27 - .L_26)
	.align		4
.L_26:
        /*0034*/ 	.word	index@(_ZN7cutlass13device_kernelINS_4gemm6kernel13GemmUniversalIN4cute5tupleIJiiiiEEENS1_10collective13CollectiveMmaINS1_35MainloopSm100TmaUmmaWarpSpecializedILi6ELi2ELi4ENS5_IJNS4_1CILi1EEENSA_ILi2EEESB_EEEEENS5_IJNSA_ILi128EEESF_NSA_ILi64EEEEEENS_6half_tENS5_IJlSB_lEEESI_SJ_NS4_8TiledMMAINS4_8MMA_AtomIJNS4_20SM100_MMA_F16BF16_SSISI_SI_fLi128ELi128ELNS4_4UMMA5MajorE0ELSO_0ELNSN_7ScaleInE0ELSP_0EEEEEENS4_6LayoutINS5_IJSB_SB_SB_EEENS5_IJNSA_ILi0EEESU_SU_EEEEENS5_IJNS4_10UnderscoreESX_SX_EEEEENS4_23SM90_TMA_LOAD_MULTICASTENS4_14ComposedLayoutINS4_7SwizzleILi3ELi4ELi3EEENS4_18smem_ptr_flag_bitsILi16EEENSS_INS5_IJNSA_ILi8EEESG_EEENS5_IJSG_SB_EEEEEEEvNS4_8identityENS4_13SM90_TMA_LOADES1A_vS1B_EENS_8epilogue10collective18CollectiveEpilogueINS1E_23Sm100TmaWarpSpecializedILi4ELi2ELi32ELb1ELb0EEEJSH_NS5_IJNSS_ISF_SB_EENSS_INSA_ILi32EEESB_EEEEESI_SJ_SI_SJ_NS1E_6fusion15FusionCallbacksIS1I_NS1N_17LinearCombinationISI_fSI_fLNS_15FloatRoundStyleE2EEESH_S1M_JEEENS4_5SM1004TMEM4LOAD26SM100_TMEM_LOAD_32dp32b32xES1C_NS11_INS12_ILi2ELi4ELi3EEES15_NSS_INS5_IJS16_S1K_EEENS5_IJS1K_SB_EEEEEEENS4_39AutoVectorizingCopyWithAssumedAlignmentILi128EEENS4_14SM90_TMA_STOREES21_S23_S23_EEEvvEEEEvNT_6ParamsE)
        /*0038*/ 	.word	0x00000000


	//----- nvinfo : EIATTR_MIN_STACK_SIZE
	.align		4
.L_27:
        /*003c*/ 	.byte	0x04, 0x12
        /*003e*/ 	.short	(.L_29 - .L_28)
	.align		4
.L_28:
        /*0040*/ 	.word	index@(_ZN7cutlass13device_kernelINS_4gemm6kernel13GemmUniversalIN4cute5tupleIJiiiiEEENS1_10collective13CollectiveMmaINS1_35MainloopSm100TmaUmmaWarpSpecializedILi6ELi2ELi4ENS5_IJNS4_1CILi1EEENSA_ILi2EEESB_EEEEENS5_IJNSA_ILi128EEESF_NSA_ILi64EEEEEENS_6half_tENS5_IJlSB_lEEESI_SJ_NS4_8TiledMMAINS4_8MMA_AtomIJNS4_20SM100_MMA_F16BF16_SSISI_SI_fLi128ELi128ELNS4_4UMMA5MajorE0ELSO_0ELNSN_7ScaleInE0ELSP_0EEEEEENS4_6LayoutINS5_IJSB_SB_SB_EEENS5_IJNSA_ILi0EEESU_SU_EEEEENS5_IJNS4_10UnderscoreESX_SX_EEEEENS4_23SM90_TMA_LOAD_MULTICASTENS4_14ComposedLayoutINS4_7SwizzleILi3ELi4ELi3EEENS4_18smem_ptr_flag_bitsILi16EEENSS_INS5_IJNSA_ILi8EEESG_EEENS5_IJSG_SB_EEEEEEEvNS4_8identityENS4_13SM90_TMA_LOADES1A_vS1B_EENS_8epilogue10collective18CollectiveEpilogueINS1E_23Sm100TmaWarpSpecializedILi4ELi2ELi32ELb1ELb0EEEJSH_NS5_IJNSS_ISF_SB_EENSS_INSA_ILi32EEESB_EEEEESI_SJ_SI_SJ_NS1E_6fusion15FusionCallbacksIS1I_NS1N_17LinearCombinationISI_fSI_fLNS_15FloatRoundStyleE2EEESH_S1M_JEEENS4_5SM1004TMEM4LOAD26SM100_TMEM_LOAD_32dp32b32xES1C_NS11_INS12_ILi2ELi4ELi3EEES15_NSS_INS5_IJS16_S1K_EEENS5_IJS1K_SB_EEEEEEENS4_39AutoVectorizingCopyWithAssumedAlignmentILi128EEENS4_14SM90_TMA_STOREES21_S23_S23_EEEvvEEEEvNT_6ParamsE)
        /*0044*/ 	.word	0x00000000
.L_29:


//--------------------- .nv.compat                --------------------------
	.section	.nv.compat,"",@"SHT_CUDA_COMPAT_INFO"
	.align	4
        /*0000*/ 	.byte	0x02, 0x09, 0x01, 0x00, 0x02, 0x02, 0x02, 0x00, 0x02, 0x05, 0x05, 0x00, 0x03, 0x07, 0x01, 0x01
        /*0010*/ 	.byte	0x02, 0x03, 0x01, 0x00, 0x02, 0x06, 0x01, 0x00, 0x04, 0x0b, 0x08, 0x00, 0x09, 0x00, 0x00, 0x00
        /*0020*/ 	.byte	0x00, 0x00, 0x00, 0x00


//--------------------- .nv.info._ZN7cutlass13device_kernelINS_4gemm6kernel13GemmUniversalIN4cute5tupleIJiiiiEEENS1_10collective13CollectiveMmaINS1_35MainloopSm100TmaUmmaWarpSpecializedILi6ELi2ELi4ENS5_IJNS4_1CILi1EEENSA_ILi2EEESB_EEEEENS5_IJNSA_ILi128EEESF_NSA_ILi64EEEEEENS_6half_tENS5_IJlSB_lEEESI_SJ_NS4_8TiledMMAINS4_8MMA_AtomIJNS4_20SM100_MMA_F16BF16_SSISI_SI_fLi128ELi128ELNS4_4UMMA5MajorE0ELSO_0ELNSN_7ScaleInE0ELSP_0EEEEEENS4_6LayoutINS5_IJSB_SB_SB_EEENS5_IJNSA_ILi0EEESU_SU_EEEEENS5_IJNS4_10UnderscoreESX_SX_EEEEENS4_23SM90_TMA_LOAD_MULTICASTENS4_14ComposedLayoutINS4_7SwizzleILi3ELi4ELi3EEENS4_18smem_ptr_flag_bitsILi16EEENSS_INS5_IJNSA_ILi8EEESG_EEENS5_IJSG_SB_EEEEEEEvNS4_8identityENS4_13SM90_TMA_LOADES1A_vS1B_EENS_8epilogue10collective18CollectiveEpilogueINS1E_23Sm100TmaWarpSpecializedILi4ELi2ELi32ELb1ELb0EEEJSH_NS5_IJNSS_ISF_SB_EENSS_INSA_ILi32EEESB_EEEEESI_SJ_SI_SJ_NS1E_6fusion15FusionCallbacksIS1I_NS1N_17LinearCombinationISI_fSI_fLNS_15FloatRoundStyleE2EEESH_S1M_JEEENS4_5SM1004TMEM4LOAD26SM100_TMEM_LOAD_32dp32b32xES1C_NS11_INS12_ILi2ELi4ELi3EEES15_NSS_INS5_IJS16_S1K_EEENS5_IJS1K_SB_EEEEEEENS4_39AutoVectorizingCopyWithAssumedAlignmentILi128EEENS4_14SM90_TMA_STOREES21_S23_S23_EEEvvEEEEvNT_6ParamsE --------------------------
	.section	.nv.info._ZN7cutlass13device_kernelINS_4gemm6kernel13GemmUniversalIN4cute5tupleIJiiiiEEENS1_10collective13CollectiveMmaINS1_35MainloopSm100TmaUmmaWarpSpecializedILi6ELi2ELi4ENS5_IJNS4_1CILi1EEENSA_ILi2EEESB_EEEEENS5_IJNSA_ILi128EEESF_NSA_ILi64EEEEEENS_6half_tENS5_IJlSB_lEEESI_SJ_NS4_8TiledMMAINS4_8MMA_AtomIJNS4_20SM100_MMA_F16BF16_SSISI_SI_fLi128ELi128ELNS4_4UMMA5MajorE0ELSO_0ELNSN_7ScaleInE0ELSP_0EEEEEENS4_6LayoutINS5_IJSB_SB_SB_EEENS5_IJNSA_ILi0EEESU_SU_EEEEENS5_IJNS4_10UnderscoreESX_SX_EEEEENS4_23SM90_TMA_LOAD_MULTICASTENS4_14ComposedLayoutINS4_7SwizzleILi3ELi4ELi3EEENS4_18smem_ptr_flag_bitsILi16EEENSS_INS5_IJNSA_ILi8EEESG_EEENS5_IJSG_SB_EEEEEEEvNS4_8identityENS4_13SM90_TMA_LOADES1A_vS1B_EENS_8epilogue10collective18CollectiveEpilogueINS1E_23Sm100TmaWarpSpecializedILi4ELi2ELi32ELb1ELb0EEEJSH_NS5_IJNSS_ISF_SB_EENSS_INSA_ILi32EEESB_EEEEESI_SJ_SI_SJ_NS1E_6fusion15FusionCallbacksIS1I_NS1N_17LinearCombinationISI_fSI_fLNS_15FloatRoundStyleE2EEESH_S1M_JEEENS4_5SM1004TMEM4LOAD26SM100_TMEM_LOAD_32dp32b32xES1C_NS11_INS12_ILi2ELi4ELi3EEES15_NSS_INS5_IJS16_S1K_EEENS5_IJS1K_SB_EEEEEEENS4_39AutoVectorizingCopyWithAssumedAlignmentILi128EEENS4_14SM90_TMA_STOREES21_S23_S23_EEEvvEEEEvNT_6ParamsE,"",@"SHT_CUDA_INFO"
	.sectionflags	@""
	.align	4


	//----- nvinfo : EIATTR_CUDA_API_VERSION
	.align		4
        /*0000*/ 	.byte	0x04, 0x37
        /*0002*/ 	.short	(.L_31 - .L_30)
.L_30:
        /*0004*/ 	.word	0x00000082


	//----- nvinfo : EIATTR_KPARAM_INFO
	.align		4
.L_31:
        /*0008*/ 	.byte	0x04, 0x17
        /*000a*/ 	.short	(.L_33 - .L_32)
.L_32:
        /*000c*/ 	.word	0x00000000
        /*0010*/ 	.short	0x0000
        /*0012*/ 	.short	0x0000
        /*0014*/ 	.byte	0x00, 0xf0, 0x01, 0x20


	//----- nvinfo : EIATTR_AT_ENTRY_FRAGMENTS
	.align		4
.L_33:
        /*0018*/ 	.byte	0x04, 0x4f
        /*001a*/ 	.short	(.L_35 - .L_34)


	//   ....[0]....
.L_34:
        /*001c*/ 	.word	0x00000006


	//----- nvinfo : EIATTR_RESERVED_SMEM_USED
	.align		4
.L_35:
        /*0020*/ 	.byte	0x01, 0x41
	.zero		2


	//----- nvinfo : EIATTR_SPARSE_MMA_MASK
	.align		4
        /*0024*/ 	.byte	0x03, 0x50
        /*0026*/ 	.short	0x0000


	//----- nvinfo : EIATTR_TCGEN05_1CTA_USED
	.align		4
        /*0028*/ 	.byte	0x01, 0x51
	.zero		2


	//----- nvinfo : EIATTR_MAXREG_COUNT
	.align		4
        /*002c*/ 	.byte	0x03, 0x1b
        /*002e*/ 	.short	0x00ff


	//----- nvinfo : EIATTR_NUM_BARRIERS
	.align		4
        /*0030*/ 	.byte	0x02, 0x4c
        /*0032*/ 	.byte	0x07
	.zero		1


	//----- nvinfo : EIATTR_EXTERNS
	.align		4
        /*0034*/ 	.byte	0x04, 0x0f
        /*0036*/ 	.short	(.L_37 - .L_36)


	//   ....[0]....
	.align		4
.L_36:
        /*0038*/ 	.word	index@(__assertfail)


	//----- nvinfo : EIATTR_MERCURY_ISA_VERSION
	.align		4
.L_37:
        /*003c*/ 	.byte	0x03, 0x5f
        /*003e*/ 	.short	0x0101


	//----- nvinfo : EIATTR_INT_WARP_WIDE_INSTR_OFFSETS
	.align		4
        /*0040*/ 	.byte	0x04, 0x31
        /*0042*/ 	.short	(.L_39 - .L_38)


	//   ....[0]....
.L_38:
        /*0044*/ 	.word	0x00003dd0


	//   ....[1]....
        /*0048*/ 	.word	0x00003df0


	//   ....[2]....
        /*004c*/ 	.word	0x00003e20


	//   ....[3]....
        /*0050*/ 	.word	0x00004960


	//   ....[4]....
        /*0054*/ 	.word	0x000049d0


	//   ....[5]....
        /*0058*/ 	.word	0x00004ab0


	//   ....[6]....
        /*005c*/ 	.word	0x00004b30


	//   ....[7]....
        /*0060*/ 	.word	0x00004c30


	//   ....[8]....
        /*0064*/ 	.word	0x00004cb0


	//   ....[9]....
        /*0068*/ 	.word	0x00004da0


	//   ....[10]....
        /*006c*/ 	.word	0x00004e50


	//----- nvinfo : EIATTR_COOP_GROUP_MASK_REGIDS
	.align		4
.L_39:
        /*0070*/ 	.byte	0x04, 0x29
        /*0072*/ 	.short	(.L_41 - .L_40)


	//   ....[0]....
.L_40:
        /*0074*/ 	.word	0xffffffff


	//   ....[1]....
        /*0078*/ 	.word	0xffffffff


	//   ....[2]....
        /*007c*/ 	.word	0xffffffff


	//   ....[3]....
        /*0080*/ 	.word	0xffffffff


	//   ....[4]....
        /*0084*/ 	.word	0xffffffff


	//   ....[5]....
        /*0088*/ 	.word	0xffffffff


	//   ....[6]....
        /*008c*/ 	.word	0xffffffff


	//   ....[7]....
        /*0090*/ 	.word	0xffffffff


	//   ....[8]....
        /*0094*/ 	.word	0xffffffff


	//   ....[9]....
        /*0098*/ 	.word	0xffffffff


	//   ....[10]....
        /*009c*/ 	.word	0xffffffff


	//   ....[11]....
        /*00a0*/ 	.word	0xffffffff


	//   ....[12]....
        /*00a4*/ 	.word	0xffffffff


	//   ....[13]....
        /*00a8*/ 	.word	0xffffffff


	//----- nvinfo : EIATTR_COOP_GROUP_INSTR_OFFSETS
	.align		4
.L_41:
        /*00ac*/ 	.byte	0x04, 0x28
        /*00ae*/ 	.short	(.L_43 - .L_42)


	//   ....[0]....
.L_42:
        /*00b0*/ 	.word	0x00000080


	//   ....[1]....
        /*00b4*/ 	.word	0x000004f0


	//   ....[2]....
        /*00b8*/ 	.word	0x000006e0


	//   ....[3]....
        /*00bc*/ 	.word	0x00000880


	//   ....[4]....
        /*00c0*/ 	.word	0x00000980


	//   ....[5]....
        /*00c4*/ 	.word	0x00000af0


	//   ....[6]....
        /*00c8*/ 	.word	0x00000c90


	//   ....[7]....
        /*00cc*/ 	.word	0x00000e40


	//   ....[8]....
        /*00d0*/ 	.word	0x00002050


	//   ....[9]....
        /*00d4*/ 	.word	0x00003020


	//   ....[10]....
        /*00d8*/ 	.word	0x00003230


	//   ....[11]....
        /*00dc*/ 	.word	0x00003260


	//   ....[12]....
        /*00e0*/ 	.word	0x00003cb0


	//   ....[13]....
        /*00e4*/ 	.word	0x00003ee0


	//----- nvinfo : EIATTR_VRC_CTA_INIT_COUNT
	.align		4
.L_43:
        /*00e8*/ 	.byte	0x02, 0x4a
        /*00ea*/ 	.byte	0x80
	.zero		1


	//----- nvinfo : EIATTR_SYSCALL_OFFSETS
	.align		4
        /*00ec*/ 	.byte	0x04, 0x46
        /*00ee*/ 	.short	(.L_45 - .L_44)


	//   ....[0]....
.L_44:
        /*00f0*/ 	.word	0x00005aa0


	//   ....[1]....
        /*00f4*/ 	.word	0x00005b90


	//   ....[2]....
        /*00f8*/ 	.word	0x00006360


	//   ....[3]....
        /*00fc*/ 	.word	0x00006fe0


	//   ....[4]....
        /*0100*/ 	.word	0x00007c40


	//   ....[5]....
        /*0104*/ 	.word	0x000088a0


	//----- nvinfo : EIATTR_MBARRIER_INSTR_OFFSETS
	.align		4
.L_45:
        /*0108*/ 	.byte	0x04, 0x39
        /*010a*/ 	.short	(.L_47 - .L_46)


	//   ....[0]....
.L_46:
        /*010c*/ 	.word	0x00000610
        /*0110*/ 	.word	0x000000ff
        /*0114*/ 	.word	0x00000000
        /*0118*/ 	.short	0x0100
        /*011a*/ 	.byte	0x04
	.zero		1


	//   ....[1]....
        /*011c*/ 	.word	0x00000620
        /*0120*/ 	.word	0x000000ff
        /*0124*/ 	.word	0x00000030
        /*0128*/ 	.short	0x0100
        /*012a*/ 	.byte	0x04
	.zero		1


	//   ....[2]....
        /*012c*/ 	.word	0x00000630
        /*0130*/ 	.word	0x000000ff
        /*0134*/ 	.word	0x00000008
        /*0138*/ 	.short	0x0100
        /*013a*/ 	.byte	0x04
	.zero		1


	//   ....[3]....
        /*013c*/ 	.word	0x00000640
        /*0140*/ 	.word	0x000000ff
        /*0144*/ 	.word	0x00000038
        /*0148*/ 	.short	0x0100
        /*014a*/ 	.byte	0x04
	.zero		1


	//   ....[4]....
        /*014c*/ 	.word	0x00000650
        /*0150*/ 	.word	0x000000ff
        /*0154*/ 	.word	0x00000010
        /*0158*/ 	.short	0x0100
        /*015a*/ 	.byte	0x04
	.zero		1


	//   ....[5]....
        /*015c*/ 	.word	0x00000660
        /*0160*/ 	.word	0x000000ff
        /*0164*/ 	.word	0x00000040
        /*0168*/ 	.short	0x0100
        /*016a*/ 	.byte	0x04
	.zero		1


	//   ....[6]....
        /*016c*/ 	.word	0x00000670
        /*0170*/ 	.word	0x000000ff
        /*0174*/ 	.word	0x00000018
        /*0178*/ 	.short	0x0100
        /*017a*/ 	.byte	0x04
	.zero		1


	//   ....[7]....
        /*017c*/ 	.word	0x00000680
        /*0180*/ 	.word	0x000000ff
        /*0184*/ 	.word	0x00000048
        /*0188*/ 	.short	0x0100
        /*018a*/ 	.byte	0x04
	.zero		1


	//   ....[8]....
        /*018c*/ 	.word	0x00000690
        /*0190*/ 	.word	0x000000ff
        /*0194*/ 	.word	0x00000020
        /*0198*/ 	.short	0x0100
        /*019a*/ 	.byte	0x04
	.zero		1


	//   ....[9]....
        /*019c*/ 	.word	0x000006a0
        /*01a0*/ 	.word	0x000000ff
        /*01a4*/ 	.word	0x00000050
        /*01a8*/ 	.short	0x0100
        /*01aa*/ 	.byte	0x04
	.zero		1


	//   ....[10]....
        /*01ac*/ 	.word	0x000006b0
        /*01b0*/ 	.word	0x000000ff
        /*01b4*/ 	.word	0x00000028
        /*01b8*/ 	.short	0x0100
        /*01ba*/ 	.byte	0x04
	.zero		1


	//   ....[11]....
        /*01bc*/ 	.word	0x000006c0
        /*01c0*/ 	.word	0x000000ff
        /*01c4*/ 	.word	0x00000058
        /*01c8*/ 	.short	0x0100
        /*01ca*/ 	.byte	0x04
	.zero		1


	//   ....[12]....
        /*01cc*/ 	.word	0x000007f0
        /*01d0*/ 	.word	0x000000ff
        /*01d4*/ 	.word	0x00000060
        /*01d8*/ 	.short	0x0100
        /*01da*/ 	.byte	0x04
	.zero		1


	//   ....[13]....
        /*01dc*/ 	.word	0x00000800
        /*01e0*/ 	.word	0x000000ff
        /*01e4*/ 	.word	0x00000080
        /*01e8*/ 	.short	0x0100
        /*01ea*/ 	.byte	0x04
	.zero		1


	//   ....[14]....
        /*01ec*/ 	.word	0x00000810
        /*01f0*/ 	.word	0x000000ff
        /*01f4*/ 	.word	0x00000068
        /*01f8*/ 	.short	0x0100
        /*01fa*/ 	.byte	0x04
	.zero		1


	//   ....[15]....
        /*01fc*/ 	.word	0x00000820
        /*0200*/ 	.word	0x000000ff
        /*0204*/ 	.word	0x00000088
        /*0208*/ 	.short	0x0100
        /*020a*/ 	.byte	0x04
	.zero		1


	//   ....[16]....
        /*020c*/ 	.word	0x00000830
        /*0210*/ 	.word	0x000000ff
        /*0214*/ 	.word	0x00000070
        /*0218*/ 	.short	0x0100
        /*021a*/ 	.byte	0x04
	.zero		1


	//   ....[17]....
        /*021c*/ 	.word	0x00000840
        /*0220*/ 	.word	0x000000ff
        /*0224*/ 	.word	0x00000090
        /*0228*/ 	.short	0x0100
        /*022a*/ 	.byte	0x04
	.zero		1


	//   ....[18]....
        /*022c*/ 	.word	0x00000850
        /*0230*/ 	.word	0x000000ff
        /*0234*/ 	.word	0x00000078
        /*0238*/ 	.short	0x0100
        /*023a*/ 	.byte	0x04
	.zero		1


	//   ....[19]....
        /*023c*/ 	.word	0x00000860
        /*0240*/ 	.word	0x000000ff
        /*0244*/ 	.word	0x00000098
        /*0248*/ 	.short	0x0100
        /*024a*/ 	.byte	0x04
	.zero		1


	//   ....[20]....
        /*024c*/ 	.word	0x00000950
        /*0250*/ 	.word	0x000000ff
        /*0254*/ 	.word	0x000000a0
        /*0258*/ 	.short	0x0100
        /*025a*/ 	.byte	0x06
	.zero		1


	//   ....[21]....
        /*025c*/ 	.word	0x00000960
        /*0260*/ 	.word	0x000000ff
        /*0264*/ 	.word	0x000000a8
        /*0268*/ 	.short	0x0100
        /*026a*/ 	.byte	0x06
	.zero		1


	//   ....[22]....
        /*026c*/ 	.word	0x00000aa0
        /*0270*/ 	.word	0x000000ff
        /*0274*/ 	.word	0x000000b0
        /*0278*/ 	.short	0x0100
        /*027a*/ 	.byte	0x06
	.zero		1


	//   ....[23]....
        /*027c*/ 	.word	0x00000ab0
        /*0280*/ 	.word	0x000000ff
        /*0284*/ 	.word	0x000000c0
        /*0288*/ 	.short	0x0100
        /*028a*/ 	.byte	0x06
	.zero		1


	//   ....[24]....
        /*028c*/ 	.word	0x00000ac0
        /*0290*/ 	.word	0x000000ff
        /*0294*/ 	.word	0x000000b8
        /*0298*/ 	.short	0x0100
        /*029a*/ 	.byte	0x06
	.zero		1


	//   ....[25]....
        /*029c*/ 	.word	0x00000ad0
        /*02a0*/ 	.word	0x000000ff
        /*02a4*/ 	.word	0x000000c8
        /*02a8*/ 	.short	0x0100
        /*02aa*/ 	.byte	0x06
	.zero		1


	//   ....[26]....
        /*02ac*/ 	.word	0x00000c00
        /*02b0*/ 	.word	0x000000ff
        /*02b4*/ 	.word	0x000000d0
        /*02b8*/ 	.short	0x0100
        /*02ba*/ 	.byte	0x04
	.zero		1


	//   ....[27]....
        /*02bc*/ 	.word	0x00000c10
        /*02c0*/ 	.word	0x000000ff
        /*02c4*/ 	.word	0x000000f0
        /*02c8*/ 	.short	0x0100
        /*02ca*/ 	.byte	0x04
	.zero		1


	//   ....[28]....
        /*02cc*/ 	.word	0x00000c20
        /*02d0*/ 	.word	0x000000ff
        /*02d4*/ 	.word	0x000000d8
        /*02d8*/ 	.short	0x0100
        /*02da*/ 	.byte	0x04
	.zero		1


	//   ....[29]....
        /*02dc*/ 	.word	0x00000c30
        /*02e0*/ 	.word	0x000000ff
        /*02e4*/ 	.word	0x000000f8
        /*02e8*/ 	.short	0x0100
        /*02ea*/ 	.byte	0x04
	.zero		1


	//   ....[30]....
        /*02ec*/ 	.word	0x00000c40
        /*02f0*/ 	.word	0x000000ff
        /*02f4*/ 	.word	0x000000e0
        /*02f8*/ 	.short	0x0100
        /*02fa*/ 	.byte	0x04
	.zero		1


	//   ....[31]....
        /*02fc*/ 	.word	0x00000c50
        /*0300*/ 	.word	0x000000ff
        /*0304*/ 	.word	0x00000100
        /*0308*/ 	.short	0x0100
        /*030a*/ 	.byte	0x04
	.zero		1


	//   ....[32]....
        /*030c*/ 	.word	0x00000c60
        /*0310*/ 	.word	0x000000ff
        /*0314*/ 	.word	0x000000e8
        /*0318*/ 	.short	0x0100
        /*031a*/ 	.byte	0x04
	.zero		1


	//   ....[33]....
        /*031c*/ 	.word	0x00000c70
        /*0320*/ 	.word	0x000000ff
        /*0324*/ 	.word	0x00000108
        /*0328*/ 	.short	0x0100
        /*032a*/ 	.byte	0x04
	.zero		1


	//   ....[34]....
        /*032c*/ 	.word	0x00000d60
        /*0330*/ 	.word	0x000000ff
        /*0334*/ 	.word	0x00000110
        /*0338*/ 	.short	0x0100
        /*033a*/ 	.byte	0x04
	.zero		1


	//   ....[35]....
        /*033c*/ 	.word	0x00000d70
        /*0340*/ 	.word	0x000000ff
        /*0344*/ 	.word	0x00000120
        /*0348*/ 	.short	0x0100
        /*034a*/ 	.byte	0x04
	.zero		1


	//   ....[36]....
        /*034c*/ 	.word	0x00000d80
        /*0350*/ 	.word	0x000000ff
        /*0354*/ 	.word	0x00000118
        /*0358*/ 	.short	0x0100
        /*035a*/ 	.byte	0x04
	.zero		1


	//   ....[37]....
        /*035c*/ 	.word	0x00000d90
        /*0360*/ 	.word	0x000000ff
        /*0364*/ 	.word	0x00000128
        /*0368*/ 	.short	0x0100
        /*036a*/ 	.byte	0x04
	.zero		1


	//   ....[38]....
        /*036c*/ 	.word	0x000018d0
        /*0370*/ 	.word	0x00000003
        /*0374*/ 	.word	0x00000120
        /*0378*/ 	.short	0x010a
        /*037a*/ 	.byte	0xff
	.zero		1


	//   ....[39]....
        /*037c*/ 	.word	0x00001900
        /*0380*/ 	.word	0x00000003
        /*0384*/ 	.word	0x00000110
        /*0388*/ 	.short	0x0101
        /*038a*/ 	.byte	0xff
	.zero		1


	//   ....[40]....
        /*038c*/ 	.word	0x000019d0
        /*0390*/ 	.word	0x000000ff
        /*0394*/ 	.word	0x00000030
        /*0398*/ 	.short	0x010a
        /*039a*/ 	.byte	0x04
	.zero		1


	//   ....[41]....
        /*039c*/ 	.word	0x00001a50
        /*03a0*/ 	.word	0x000000ff
        /*03a4*/ 	.word	0x00000030
        /*03a8*/ 	.short	0x010a
        /*03aa*/ 	.byte	0x21
	.zero		1


	//   ....[42]....
        /*03ac*/ 	.word	0x00001bf0
        /*03b0*/ 	.word	0x000000ff
        /*03b4*/ 	.word	0x00000030
        /*03b8*/ 	.short	0x010a
        /*03ba*/ 	.byte	0x08
	.zero		1


	//   ....[43]....
        /*03bc*/ 	.word	0x00001d00
        /*03c0*/ 	.word	0x000000ff
        /*03c4*/ 	.word	0x000000a8
        /*03c8*/ 	.short	0x0101
        /*03ca*/ 	.byte	0x06
	.zero		1


	//   ....[44]....
        /*03cc*/ 	.word	0x00001d20
        /*03d0*/ 	.word	0x000000ff
        /*03d4*/ 	.word	0x00000030
        /*03d8*/ 	.short	0x010a
        /*03da*/ 	.byte	0x04
	.zero		1


	//   ....[45]....
        /*03dc*/ 	.word	0x00001da0
        /*03e0*/ 	.word	0x000000ff
        /*03e4*/ 	.word	0x00000030
        /*03e8*/ 	.short	0x010a
        /*03ea*/ 	.byte	0x11
	.zero		1


	//   ....[46]....
        /*03ec*/ 	.word	0x00001f40
        /*03f0*/ 	.word	0x000000ff
        /*03f4*/ 	.word	0x00000030
        /*03f8*/ 	.short	0x010a
        /*03fa*/ 	.byte	0x07
	.zero		1


	//   ....[47]....
        /*03fc*/ 	.word	0x00002080
        /*0400*/ 	.word	0x00000003
        /*0404*/ 	.word	0x000000b0
        /*0408*/ 	.short	0x010a
        /*040a*/ 	.byte	0xff
	.zero		1


	//   ....[48]....
        /*040c*/ 	.word	0x000021d0
        /*0410*/ 	.word	0x00000000
        /*0414*/ 	.word	0x00000000
        /*0418*/ 	.short	0x0101
        /*041a*/ 	.byte	0xff
	.zero		1


	//   ....[49]....
        /*041c*/ 	.word	0x00002780
        /*0420*/ 	.word	0x000000ff
        /*0424*/ 	.word	0x00000000
        /*0428*/ 	.short	0x010a
        /*042a*/ 	.byte	0x04
	.zero		1


	//   ....[50]....
        /*042c*/ 	.word	0x00002810
        /*0430*/ 	.word	0x000000ff
        /*0434*/ 	.word	0x00000000
        /*0438*/ 	.short	0x010a
        /*043a*/ 	.byte	0x05
	.zero		1


	//   ....[51]....
        /*043c*/ 	.word	0x000028a0
        /*0440*/ 	.word	0x000000ff
        /*0444*/ 	.word	0x00000000
        /*0448*/ 	.short	0x010a
        /*044a*/ 	.byte	0x05
	.zero		1


	//   ....[52]....
        /*044c*/ 	.word	0x00002930
        /*0450*/ 	.word	0x000000ff
        /*0454*/ 	.word	0x00000000
        /*0458*/ 	.short	0x010a
        /*045a*/ 	.byte	0x05
	.zero		1


	//   ....[53]....
        /*045c*/ 	.word	0x000029c0
        /*0460*/ 	.word	0x000000ff
        /*0464*/ 	.word	0x00000000
        /*0468*/ 	.short	0x010a
        /*046a*/ 	.byte	0x05
	.zero		1


	//   ....[54]....
        /*046c*/ 	.word	0x00002a60
        /*0470*/ 	.word	0x00000000
        /*0474*/ 	.word	0x00000000
        /*0478*/ 	.short	0x010a
        /*047a*/ 	.byte	0xff
	.zero		1


	//   ....[55]....
        /*047c*/ 	.word	0x00002b80
        /*0480*/ 	.word	0x00000002
        /*0484*/ 	.word	0x00000110
        /*0488*/ 	.short	0x010a
        /*048a*/ 	.byte	0xff
	.zero		1


	//   ....[56]....
        /*048c*/ 	.word	0x00002be0
        /*0490*/ 	.word	0x00000004
        /*0494*/ 	.word	0x00000000
        /*0498*/ 	.short	0x0101
        /*049a*/ 	.byte	0xff
	.zero		1


	//   ....[57]....
        /*049c*/ 	.word	0x00002c00
        /*04a0*/ 	.word	0x000000ff
        /*04a4*/ 	.word	0x000000c0
        /*04a8*/ 	.short	0x010a
        /*04aa*/ 	.byte	0x04
	.zero		1


	//   ....[58]....
        /*04ac*/ 	.word	0x00002d20
        /*04b0*/ 	.word	0x00000002
        /*04b4*/ 	.word	0x000000b0
        /*04b8*/ 	.short	0x010a
        /*04ba*/ 	.byte	0xff
	.zero		1


	//   ....[59]....
        /*04bc*/ 	.word	0x00002e30
        /*04c0*/ 	.word	0x00000002
        /*04c4*/ 	.word	0x00000000
        /*04c8*/ 	.short	0x0101
        /*04ca*/ 	.byte	0xff
	.zero		1


	//   ....[60]....
        /*04cc*/ 	.word	0x00002ec0
        /*04d0*/ 	.word	0x000000ff
        /*04d4*/ 	.word	0x000000c0
        /*04d8*/ 	.short	0x0106
        /*04da*/ 	.byte	0x04
	.zero		1


	//   ....[61]....
        /*04dc*/ 	.word	0x00002ee0
        /*04e0*/ 	.word	0x000000ff
        /*04e4*/ 	.word	0x000000c0
        /*04e8*/ 	.short	0x010a
        /*04ea*/ 	.byte	0x04
	.zero		1


	//   ....[62]....
        /*04ec*/ 	.word	0x00002f70
        /*04f0*/ 	.word	0x000000ff
        /*04f4*/ 	.word	0x000000c0
        /*04f8*/ 	.short	0x0106
        /*04fa*/ 	.byte	0x07
	.zero		1


	//   ....[63]....
        /*04fc*/ 	.word	0x00002fb0
        /*0500*/ 	.word	0x00000000
        /*0504*/ 	.word	0x000000c0
        /*0508*/ 	.short	0x010a
        /*050a*/ 	.byte	0xff
	.zero		1


	//   ....[64]....
        /*050c*/ 	.word	0x00003500
        /*0510*/ 	.word	0x00000000
        /*0514*/ 	.word	0x000000b0
        /*0518*/ 	.short	0x010a
        /*051a*/ 	.byte	0xff
	.zero		1


	//   ....[65]....
        /*051c*/ 	.word	0x00003610
        /*0520*/ 	.word	0x00000003
        /*0524*/ 	.word	0x00000000
        /*0528*/ 	.short	0x0101
        /*052a*/ 	.byte	0xff
	.zero		1


	//   ....[66]....
        /*052c*/ 	.word	0x00003620
        /*0530*/ 	.word	0x000000ff
        /*0534*/ 	.word	0x00000000
        /*0538*/ 	.short	0x010a
        /*053a*/ 	.byte	0x04
	.zero		1


	//   ....[67]....
        /*053c*/ 	.word	0x00003640
        /*0540*/ 	.word	0x000000ff
        /*0544*/ 	.word	0x000000f0
        /*0548*/ 	.short	0x010a
        /*054a*/ 	.byte	0x1e
	.zero		1


	//   ....[68]....
        /*054c*/ 	.word	0x00003710
        /*0550*/ 	.word	0x000000ff
        /*0554*/ 	.word	0x00000000
        /*0558*/ 	.short	0x010a
        /*055a*/ 	.byte	0x05
	.zero		1


	//   ....[69]....
        /*055c*/ 	.word	0x00003850
        /*0560*/ 	.word	0x000000ff
        /*0564*/ 	.word	0x00000000
        /*0568*/ 	.short	0x010a
        /*056a*/ 	.byte	0x04
	.zero		1


	//   ....[70]....
        /*056c*/ 	.word	0x00003ae0
        /*0570*/ 	.word	0x000000ff
        /*0574*/ 	.word	0x00000000
        /*0578*/ 	.short	0x010a
        /*057a*/ 	.byte	0x04
	.zero		1


	//   ....[71]....
        /*057c*/ 	.word	0x00003b70
        /*0580*/ 	.word	0x000000ff
        /*0584*/ 	.word	0x00000000
        /*0588*/ 	.short	0x010a
        /*058a*/ 	.byte	0x05
	.zero		1


	//   ....[72]....
        /*058c*/ 	.word	0x00003c00
        /*0590*/ 	.word	0x000000ff
        /*0594*/ 	.word	0x00000000
        /*0598*/ 	.short	0x010a
        /*059a*/ 	.byte	0x05
	.zero		1


	//   ....[73]....
        /*059c*/ 	.word	0x00003c90
        /*05a0*/ 	.word	0x000000ff
        /*05a4*/ 	.word	0x00000000
        /*05a8*/ 	.short	0x010a
        /*05aa*/ 	.byte	0x04
	.zero		1


	//   ....[74]....
        /*05ac*/ 	.word	0x00004160
        /*05b0*/ 	.word	0x0000000c
        /*05b4*/ 	.word	0x000000b0
        /*05b8*/ 	.short	0x010a
        /*05ba*/ 	.byte	0xff
	.zero		1


	//   ....[75]....
        /*05bc*/ 	.word	0x000042d0
        /*05c0*/ 	.word	0x00000000
        /*05c4*/ 	.word	0x00000000
        /*05c8*/ 	.short	0x0101
        /*05ca*/ 	.byte	0xff
	.zero		1


	//   ....[76]....
        /*05cc*/ 	.word	0x00004760
        /*05d0*/ 	.word	0x000000ff
        /*05d4*/ 	.word	0x000000a8
        /*05d8*/ 	.short	0x010a
        /*05da*/ 	.byte	0x15
	.zero		1


	//   ....[77]....
        /*05dc*/ 	.word	0x000048e0
        /*05e0*/ 	.word	0x000000ff
        /*05e4*/ 	.word	0x00000080
        /*05e8*/ 	.short	0x010a
        /*05ea*/ 	.byte	0x15
	.zero		1


	//   ....[78]....
        /*05ec*/ 	.word	0x00004a60
        /*05f0*/ 	.word	0x000000ff
        /*05f4*/ 	.word	0x00000060
        /*05f8*/ 	.short	0x010b
        /*05fa*/ 	.byte	0x15
	.zero		1


	//   ....[79]....
        /*05fc*/ 	.word	0x00004a70
        /*0600*/ 	.word	0x000000ff
        /*0604*/ 	.word	0x00000000
        /*0608*/ 	.short	0x0101
        /*060a*/ 	.byte	0x06
	.zero		1


	//   ....[80]....
        /*060c*/ 	.word	0x00004a80
        /*0610*/ 	.word	0x000000ff
        /*0614*/ 	.word	0x00000088
        /*0618*/ 	.short	0x010a
        /*061a*/ 	.byte	0x15
	.zero		1


	//   ....[81]....
        /*061c*/ 	.word	0x00004be0
        /*0620*/ 	.word	0x000000ff
        /*0624*/ 	.word	0x00000068
        /*0628*/ 	.short	0x010b
        /*062a*/ 	.byte	0x15
	.zero		1


	//   ....[82]....
        /*062c*/ 	.word	0x00004bf0
        /*0630*/ 	.word	0x000000ff
        /*0634*/ 	.word	0x00000000
        /*0638*/ 	.short	0x0101
        /*063a*/ 	.byte	0x06
	.zero		1


	//   ....[83]....
        /*063c*/ 	.word	0x00004c00
        /*0640*/ 	.word	0x000000ff
        /*0644*/ 	.word	0x00000090
        /*0648*/ 	.short	0x010a
        /*064a*/ 	.byte	0x15
	.zero		1


	//   ....[84]....
        /*064c*/ 	.word	0x00004d50
        /*0650*/ 	.word	0x000000ff
        /*0654*/ 	.word	0x00000070
        /*0658*/ 	.short	0x010b
        /*065a*/ 	.byte	0x15
	.zero		1


	//   ....[85]....
        /*065c*/ 	.word	0x00004d60
        /*0660*/ 	.word	0x000000ff
        /*0664*/ 	.word	0x00000000
        /*0668*/ 	.short	0x0101
        /*066a*/ 	.byte	0x06
	.zero		1


	//   ....[86]....
        /*066c*/ 	.word	0x00004d70
        /*0670*/ 	.word	0x000000ff
        /*0674*/ 	.word	0x00000098
        /*0678*/ 	.short	0x010a
        /*067a*/ 	.byte	0x15
	.zero		1


	//   ....[87]....
        /*067c*/ 	.word	0x00004f60
        /*0680*/ 	.word	0x000000ff
        /*0684*/ 	.word	0x00000078
        /*0688*/ 	.short	0x010b
        /*068a*/ 	.byte	0x15
	.zero		1


	//   ....[88]....
        /*068c*/ 	.word	0x00004f70
        /*0690*/ 	.word	0x000000ff
        /*0694*/ 	.word	0x00000000
        /*0698*/ 	.short	0x0101
        /*069a*/ 	.byte	0x25
	.zero		1


	//   ....[89]....
        /*069c*/ 	.word	0x00004fa0
        /*06a0*/ 	.word	0x000000ff
        /*06a4*/ 	.word	0x00000080
        /*06a8*/ 	.short	0x010a
        /*06aa*/ 	.byte	0x15
	.zero		1


	//   ....[90]....
        /*06ac*/ 	.word	0x00004fc0
        /*06b0*/ 	.word	0x000000ff
        /*06b4*/ 	.word	0x00000088
        /*06b8*/ 	.short	0x010a
        /*06ba*/ 	.byte	0x15
	.zero		1


	//   ....[91]....
        /*06bc*/ 	.word	0x00004fe0
        /*06c0*/ 	.word	0x000000ff
        /*06c4*/ 	.word	0x00000090
        /*06c8*/ 	.short	0x010a
        /*06ca*/ 	.byte	0x15
	.zero		1


	//   ....[92]....
        /*06cc*/ 	.word	0x00005020
        /*06d0*/ 	.word	0x00000000
        /*06d4*/ 	.word	0x00000098
        /*06d8*/ 	.short	0x010a
        /*06da*/ 	.byte	0xff
	.zero		1


	//   ....[93]....
        /*06dc*/ 	.word	0x00005330
        /*06e0*/ 	.word	0x00000003
        /*06e4*/ 	.word	0x000000b0
        /*06e8*/ 	.short	0x010a
        /*06ea*/ 	.byte	0xff
	.zero		1


	//   ....[94]....
        /*06ec*/ 	.word	0x000054b0
        /*06f0*/ 	.word	0x00000000
        /*06f4*/ 	.word	0x00000000
        /*06f8*/ 	.short	0x0101
        /*06fa*/ 	.byte	0xff
	.zero		1


	//   ....[95]....
        /*06fc*/ 	.word	0x00006020
        /*0700*/ 	.word	0x000000ff
        /*0704*/ 	.word	0x00000060
        /*0708*/ 	.short	0x010a
        /*070a*/ 	.byte	0x2c
	.zero		1


	//   ....[96]....
        /*070c*/ 	.word	0x00006060
        /*0710*/ 	.word	0x00000063
        /*0714*/ 	.word	0x000000d0
        /*0718*/ 	.short	0x010a
        /*071a*/ 	.byte	0xff
	.zero		1


	//   ....[97]....
        /*071c*/ 	.word	0x00006150
        /*0720*/ 	.word	0x000000ff
        /*0724*/ 	.word	0x00000060
        /*0728*/ 	.short	0x010a
        /*072a*/ 	.byte	0x2c
	.zero		1


	//   ....[98]....
        /*072c*/ 	.word	0x00006240
        /*0730*/ 	.word	0x00000063
        /*0734*/ 	.word	0x000000d0
        /*0738*/ 	.short	0x010a
        /*073a*/ 	.byte	0xff
	.zero		1


	//   ....[99]....
        /*073c*/ 	.word	0x00006d10
        /*0740*/ 	.word	0x00000000
        /*0744*/ 	.word	0x00000000
        /*0748*/ 	.short	0x0101
        /*074a*/ 	.byte	0xff
	.zero		1


	//   ....[100]....
        /*074c*/ 	.word	0x00006d20
        /*0750*/ 	.word	0x00000003
        /*0754*/ 	.word	0x00000060
        /*0758*/ 	.short	0x010a
        /*075a*/ 	.byte	0xff
	.zero		1


	//   ....[101]....
        /*075c*/ 	.word	0x00006e00
        /*0760*/ 	.word	0x00000003
        /*0764*/ 	.word	0x00000060
        /*0768*/ 	.short	0x010a
        /*076a*/ 	.byte	0xff
	.zero		1


	//   ....[102]....
        /*076c*/ 	.word	0x00007970
        /*0770*/ 	.word	0x0000003d
        /*0774*/ 	.word	0x00000000
        /*0778*/ 	.short	0x0101
        /*077a*/ 	.byte	0xff
	.zero		1


	//   ....[103]....
        /*077c*/ 	.word	0x00007990
        /*0780*/ 	.word	0x0000003e
        /*0784*/ 	.word	0x00000060
        /*0788*/ 	.short	0x010a
        /*078a*/ 	.byte	0xff
	.zero		1


	//   ....[104]....
        /*078c*/ 	.word	0x00007a60
        /*0790*/ 	.word	0x0000003e
        /*0794*/ 	.word	0x00000060
        /*0798*/ 	.short	0x010a
        /*079a*/ 	.byte	0xff
	.zero		1


	//   ....[105]....
        /*079c*/ 	.word	0x000085d0
        /*07a0*/ 	.word	0x0000003d
        /*07a4*/ 	.word	0x00000000
        /*07a8*/ 	.short	0x0101
        /*07aa*/ 	.byte	0xff
	.zero		1


	//   ....[106]....
        /*07ac*/ 	.word	0x000085f0
        /*07b0*/ 	.word	0x0000003e
        /*07b4*/ 	.word	0x00000060
        /*07b8*/ 	.short	0x010a
        /*07ba*/ 	.byte	0xff
	.zero		1


	//   ....[107]....
        /*07bc*/ 	.word	0x000086c0
        /*07c0*/ 	.word	0x0000003e
        /*07c4*/ 	.word	0x00000060
        /*07c8*/ 	.short	0x010a
        /*07ca*/ 	.byte	0xff
	.zero		1


	//   ....[108]....
        /*07cc*/ 	.word	0x00008a00
        /*07d0*/ 	.word	0x000000ff
        /*07d4*/ 	.word	0x00000000
        /*07d8*/ 	.short	0x0101
        /*07da*/ 	.byte	0x04
	.zero		1


	//   ....[109]....
        /*07dc*/ 	.word	0x00009290
        /*07e0*/ 	.word	0x00000002
        /*07e4*/ 	.word	0x00000000
        /*07e8*/ 	.short	0x0101
        /*07ea*/ 	.byte	0xff
	.zero		1


	//   ....[110]....
        /*07ec*/ 	.word	0x00009520
        /*07f0*/ 	.word	0x000000ff
        /*07f4*/ 	.word	0x00000000
        /*07f8*/ 	.short	0x0101
        /*07fa*/ 	.byte	0x04
	.zero		1


	//   ....[111]....
        /*07fc*/ 	.word	0x00009540
        /*0800*/ 	.word	0x00000003
        /*0804*/ 	.word	0x00000120
        /*0808*/ 	.short	0x010a
        /*080a*/ 	.byte	0xff
	.zero		1


	//   ....[112]....
        /*080c*/ 	.word	0x000095a0
        /*0810*/ 	.word	0x00000000
        /*0814*/ 	.word	0x00000030
        /*0818*/ 	.short	0x010a
        /*081a*/ 	.byte	0xff
	.zero		1


	//   ....[113]....
        /*081c*/ 	.word	0x00009600
        /*0820*/ 	.word	0x00000000
        /*0824*/ 	.word	0x00000030
        /*0828*/ 	.short	0x010a
        /*082a*/ 	.byte	0xff
	.zero		1


	//   ....[114]....
        /*082c*/ 	.word	0x00009650
        /*0830*/ 	.word	0x00000003
        /*0834*/ 	.word	0x000000b0
        /*0838*/ 	.short	0x010a
        /*083a*/ 	.byte	0xff
	.zero		1


	//   ....[115]....
        /*083c*/ 	.word	0x000096b0
        /*0840*/ 	.word	0x00000000
        /*0844*/ 	.word	0x00000000
        /*0848*/ 	.short	0x010a
        /*084a*/ 	.byte	0xff
	.zero		1


	//   ....[116]....
        /*084c*/ 	.word	0x00009710
        /*0850*/ 	.word	0x00000000
        /*0854*/ 	.word	0x00000000
        /*0858*/ 	.short	0x010a
        /*085a*/ 	.byte	0xff
	.zero		1


	//   ....[117]....
        /*085c*/ 	.word	0x00009770
        /*0860*/ 	.word	0x00000000
        /*0864*/ 	.word	0x00000000
        /*0868*/ 	.short	0x010a
        /*086a*/ 	.byte	0xff
	.zero		1


	//   ....[118]....
        /*086c*/ 	.word	0x000097d0
        /*0870*/ 	.word	0x00000000
        /*0874*/ 	.word	0x00000000
        /*0878*/ 	.short	0x010a
        /*087a*/ 	.byte	0xff
	.zero		1


	//   ....[119]....
        /*087c*/ 	.word	0x00009830
        /*0880*/ 	.word	0x00000000
        /*0884*/ 	.word	0x00000000
        /*0888*/ 	.short	0x010a
        /*088a*/ 	.byte	0xff
	.zero		1


	//   ....[120]....
        /*088c*/ 	.word	0x00009880
        /*0890*/ 	.word	0x00000002
        /*0894*/ 	.word	0x00000110
        /*0898*/ 	.short	0x010a
        /*089a*/ 	.byte	0xff
	.zero		1


	//   ....[121]....
        /*089c*/ 	.word	0x000098e0
        /*08a0*/ 	.word	0x00000002
        /*08a4*/ 	.word	0x000000c0
        /*08a8*/ 	.short	0x010a
        /*08aa*/ 	.byte	0xff
	.zero		1


	//   ....[122]....
        /*08ac*/ 	.word	0x00009930
        /*08b0*/ 	.word	0x00000002
        /*08b4*/ 	.word	0x000000b0
        /*08b8*/ 	.short	0x010a
        /*08ba*/ 	.byte	0xff
	.zero		1


	//   ....[123]....
        /*08bc*/ 	.word	0x00009990
        /*08c0*/ 	.word	0x00000000
        /*08c4*/ 	.word	0x000000c0
        /*08c8*/ 	.short	0x010a
        /*08ca*/ 	.byte	0xff
	.zero		1


	//   ....[124]....
        /*08cc*/ 	.word	0x000099e0
        /*08d0*/ 	.word	0x00000000
        /*08d4*/ 	.word	0x000000b0
        /*08d8*/ 	.short	0x010a
        /*08da*/ 	.byte	0xff
	.zero		1


	//   ....[125]....
        /*08dc*/ 	.word	0x00009a40
        /*08e0*/ 	.word	0x00000003
        /*08e4*/ 	.word	0x000000f0
        /*08e8*/ 	.short	0x010a
        /*08ea*/ 	.byte	0xff
	.zero		1


	//   ....[126]....
        /*08ec*/ 	.word	0x00009aa0
        /*08f0*/ 	.word	0x00000000
        /*08f4*/ 	.word	0x00000000
        /*08f8*/ 	.short	0x010a
        /*08fa*/ 	.byte	0xff
	.zero		1


	//   ....[127]....
        /*08fc*/ 	.word	0x00009b00
        /*0900*/ 	.word	0x00000000
        /*0904*/ 	.word	0x00000000
        /*0908*/ 	.short	0x010a
        /*090a*/ 	.byte	0xff
	.zero		1


	//   ....[128]....
        /*090c*/ 	.word	0x00009b60
        /*0910*/ 	.word	0x00000000
        /*0914*/ 	.word	0x00000000
        /*0918*/ 	.short	0x010a
        /*091a*/ 	.byte	0xff
	.zero		1


	//   ....[129]....
        /*091c*/ 	.word	0x00009bc0
        /*0920*/ 	.word	0x00000000
        /*0924*/ 	.word	0x00000000
        /*0928*/ 	.short	0x010a
        /*092a*/ 	.byte	0xff
	.zero		1


	//   ....[130]....
        /*092c*/ 	.word	0x00009c20
        /*0930*/ 	.word	0x00000000
        /*0934*/ 	.word	0x00000000
        /*0938*/ 	.short	0x010a
        /*093a*/ 	.byte	0xff
	.zero		1


	//   ....[131]....
        /*093c*/ 	.word	0x00009c70
        /*0940*/ 	.word	0x0000000c
        /*0944*/ 	.word	0x000000b0
        /*0948*/ 	.short	0x010a
        /*094a*/ 	.byte	0xff
	.zero		1


	//   ....[132]....
        /*094c*/ 	.word	0x00009cd0
        /*0950*/ 	.word	0x00000000
        /*0954*/ 	.word	0x000000a8
        /*0958*/ 	.short	0x010a
        /*095a*/ 	.byte	0xff
	.zero		1


	//   ....[133]....
        /*095c*/ 	.word	0x00009d30
        /*0960*/ 	.word	0x00000000
        /*0964*/ 	.word	0x00000080
        /*0968*/ 	.short	0x010a
        /*096a*/ 	.byte	0xff
	.zero		1


	//   ....[134]....
        /*096c*/ 	.word	0x00009d90
        /*0970*/ 	.word	0x00000000
        /*0974*/ 	.word	0x00000088
        /*0978*/ 	.short	0x010a
        /*097a*/ 	.byte	0xff
	.zero		1


	//   ....[135]....
        /*097c*/ 	.word	0x00009df0
        /*0980*/ 	.word	0x00000000
        /*0984*/ 	.word	0x00000090
        /*0988*/ 	.short	0x010a
        /*098a*/ 	.byte	0xff
	.zero		1


	//   ....[136]....
        /*098c*/ 	.word	0x00009e50
        /*0990*/ 	.word	0x00000000
        /*0994*/ 	.word	0x00000098
        /*0998*/ 	.short	0x010a
        /*099a*/ 	.byte	0xff
	.zero		1


	//   ....[137]....
        /*099c*/ 	.word	0x00009eb0
        /*09a0*/ 	.word	0x00000000
        /*09a4*/ 	.word	0x00000080
        /*09a8*/ 	.short	0x010a
        /*09aa*/ 	.byte	0xff
	.zero		1


	//   ....[138]....
        /*09ac*/ 	.word	0x00009f10
        /*09b0*/ 	.word	0x00000000
        /*09b4*/ 	.word	0x00000088
        /*09b8*/ 	.short	0x010a
        /*09ba*/ 	.byte	0xff
	.zero		1


	//   ....[139]....
        /*09bc*/ 	.word	0x00009f70
        /*09c0*/ 	.word	0x00000000
        /*09c4*/ 	.word	0x00000090
        /*09c8*/ 	.short	0x010a
        /*09ca*/ 	.byte	0xff
	.zero		1


	//   ....[140]....
        /*09cc*/ 	.word	0x00009fc0
        /*09d0*/ 	.word	0x00000003
        /*09d4*/ 	.word	0x000000b0
        /*09d8*/ 	.short	0x010a
        /*09da*/ 	.byte	0xff
	.zero		1


	//   ....[141]....
        /*09dc*/ 	.word	0x0000a020
        /*09e0*/ 	.word	0x00000002
        /*09e4*/ 	.word	0x00000060
        /*09e8*/ 	.short	0x010a
        /*09ea*/ 	.byte	0xff
	.zero		1


	//   ....[142]....
        /*09ec*/ 	.word	0x0000a070
        /*09f0*/ 	.word	0x00000063
        /*09f4*/ 	.word	0x000000d0
        /*09f8*/ 	.short	0x010a
        /*09fa*/ 	.byte	0xff
	.zero		1


	//   ....[143]....
        /*09fc*/ 	.word	0x0000a0c0
        /*0a00*/ 	.word	0x00000003
        /*0a04*/ 	.word	0x00000060
        /*0a08*/ 	.short	0x010a
        /*0a0a*/ 	.byte	0xff
	.zero		1


	//   ....[144]....
        /*0a0c*/ 	.word	0x0000a110
        /*0a10*/ 	.word	0x0000003e
        /*0a14*/ 	.word	0x00000060
        /*0a18*/ 	.short	0x010a
        /*0a1a*/ 	.byte	0xff
	.zero		1


	//   ....[145]....
        /*0a1c*/ 	.word	0x0000a160
        /*0a20*/ 	.word	0x0000003e
        /*0a24*/ 	.word	0x00000060
        /*0a28*/ 	.short	0x010a
        /*0a2a*/ 	.byte	0xff
	.zero		1


	//----- nvinfo : EIATTR_NUM_MBARRIERS
	.align		4
.L_47:
        /*0a2c*/ 	.byte	0x03, 0x38
        /*0a2e*/ 	.short	0x0026


	//----- nvinfo : EIATTR_EXIT_INSTR_OFFSETS
	.align		4
        /*0a30*/ 	.byte	0x04, 0x1c
        /*0a32*/ 	.short	(.L_49 - .L_48)


	//   ....[0]....
.L_48:
        /*0a34*/ 	.word	0x00002a90


	//   ....[1]....
        /*0a38*/ 	.word	0x00002f80


	//   ....[2]....
        /*0a3c*/ 	.word	0x00002fe0


	//   ....[3]....
        /*0a40*/ 	.word	0x00003ef0


	//   ....[4]....
        /*0a44*/ 	.word	0x00005050


	//   ....[5]....
        /*0a48*/ 	.word	0x00005090


	//   ....[6]....
        /*0a4c*/ 	.word	0x00009410


	//   ....[7]....
        /*0a50*/ 	.word	0x00009490


	//   ....[8]....
        /*0a54*/ 	.word	0x000094c0


	//   ....[9]....
        /*0a58*/ 	.word	0x00009530


	//----- nvinfo : EIATTR_MAX_THREADS
	.align		4
.L_49:
        /*0a5c*/ 	.byte	0x04, 0x05
        /*0a5e*/ 	.short	(.L_51 - .L_50)
.L_50:
        /*0a60*/ 	.word	0x00000100
        /*0a64*/ 	.word	0x00000001
        /*0a68*/ 	.word	0x00000001


	//----- nvinfo : EIATTR_CRS_STACK_SIZE
	.align		4
.L_51:
        /*0a6c*/ 	.byte	0x04, 0x1e
        /*0a6e*/ 	.short	(.L_53 - .L_52)
.L_52:
        /*0a70*/ 	.word	0x00000000


	//----- nvinfo : EIATTR_CBANK_PARAM_SIZE
	.align		4
.L_53:
        /*0a74*/ 	.byte	0x03, 0x19
        /*0a76*/ 	.short	0x0800


	//----- nvinfo : EIATTR_PARAM_CBANK
	.align		4
        /*0a78*/ 	.byte	0x04, 0x0a
        /*0a7a*/ 	.short	(.L_55 - .L_54)
	.align		4
.L_54:
        /*0a7c*/ 	.word	index@(.nv.constant0._ZN7cutlass13device_kernelINS_4gemm6kernel13GemmUniversalIN4cute5tupleIJiiiiEEENS1_10collective13CollectiveMmaINS1_35MainloopSm100TmaUmmaWarpSpecializedILi6ELi2ELi4ENS5_IJNS4_1CILi1EEENSA_ILi2EEESB_EEEEENS5_IJNSA_ILi128EEESF_NSA_ILi64EEEEEENS_6half_tENS5_IJlSB_lEEESI_SJ_NS4_8TiledMMAINS4_8MMA_AtomIJNS4_20SM100_MMA_F16BF16_SSISI_SI_fLi128ELi128ELNS4_4UMMA5MajorE0ELSO_0ELNSN_7ScaleInE0ELSP_0EEEEEENS4_6LayoutINS5_IJSB_SB_SB_EEENS5_IJNSA_ILi0EEESU_SU_EEEEENS5_IJNS4_10UnderscoreESX_SX_EEEEENS4_23SM90_TMA_LOAD_MULTICASTENS4_14ComposedLayoutINS4_7SwizzleILi3ELi4ELi3EEENS4_18smem_ptr_flag_bitsILi16EEENSS_INS5_IJNSA_ILi8EEESG_EEENS5_IJSG_SB_EEEEEEEvNS4_8identityENS4_13SM90_TMA_LOADES1A_vS1B_EENS_8epilogue10collective18CollectiveEpilogueINS1E_23Sm100TmaWarpSpecializedILi4ELi2ELi32ELb1ELb0EEEJSH_NS5_IJNSS_ISF_SB_EENSS_INSA_ILi32EEESB_EEEEESI_SJ_SI_SJ_NS1E_6fusion15FusionCallbacksIS1I_NS1N_17LinearCombinationISI_fSI_fLNS_15FloatRoundStyleE2EEESH_S1M_JEEENS4_5SM1004TMEM4LOAD26SM100_TMEM_LOAD_32dp32b32xES1C_NS11_INS12_ILi2ELi4ELi3EEES15_NSS_INS5_IJS16_S1K_EEENS5_IJS1K_SB_EEEEEEENS4_39AutoVectorizingCopyWithAssumedAlignmentILi128EEENS4_14SM90_TMA_STOREES21_S23_S23_EEEvvEEEEvNT_6ParamsE)
        /*0a80*/ 	.short	0x0380
        /*0a82*/ 	.short	0x0800


	//----- nvinfo : EIATTR_SW_WAR
	.align		4
.L_55:
        /*0a84*/ 	.byte	0x04, 0x36
        /*0a86*/ 	.short	(.L_57 - .L_56)
.L_56:
        /*0a88*/ 	.word	0x00000008
.L_57:


//--------------------- .nv.callgraph             --------------------------
	.section	.nv.callgraph,"",@"SHT_CUDA_CALLGRAPH"
	.align	4
	.sectionentsize	8
	.align		4
        /*0000*/ 	.word	0x00000000
	.align		4
        /*0004*/ 	.word	0xffffffff
	.align		4
        /*0008*/ 	.word	index@(_ZN7cutlass13device_kernelINS_4gemm6kernel13GemmUniversalIN4cute5tupleIJiiiiEEENS1_10collective13CollectiveMmaINS1_35MainloopSm100TmaUmmaWarpSpecializedILi6ELi2ELi4ENS5_IJNS4_1CILi1EEENSA_ILi2EEESB_EEEEENS5_IJNSA_ILi128EEESF_NSA_ILi64EEEEEENS_6half_tENS5_IJlSB_lEEESI_SJ_NS4_8TiledMMAINS4_8MMA_AtomIJNS4_20SM100_MMA_F16BF16_SSISI_SI_fLi128ELi128ELNS4_4UMMA5MajorE0ELSO_0ELNSN_7ScaleInE0ELSP_0EEEEEENS4_6LayoutINS5_IJSB_SB_SB_EEENS5_IJNSA_ILi0EEESU_SU_EEEEENS5_IJNS4_10UnderscoreESX_SX_EEEEENS4_23SM90_TMA_LOAD_MULTICASTENS4_14ComposedLayoutINS4_7SwizzleILi3ELi4ELi3EEENS4_18smem_ptr_flag_bitsILi16EEENSS_INS5_IJNSA_ILi8EEESG_EEENS5_IJSG_SB_EEEEEEEvNS4_8identityENS4_13SM90_TMA_LOADES1A_vS1B_EENS_8epilogue10collective18CollectiveEpilogueINS1E_23Sm100TmaWarpSpecializedILi4ELi2ELi32ELb1ELb0EEEJSH_NS5_IJNSS_ISF_SB_EENSS_INSA_ILi32EEESB_EEEEESI_SJ_SI_SJ_NS1E_6fusion15FusionCallbacksIS1I_NS1N_17LinearCombinationISI_fSI_fLNS_15FloatRoundStyleE2EEESH_S1M_JEEENS4_5SM1004TMEM4LOAD26SM100_TMEM_LOAD_32dp32b32xES1C_NS11_INS12_ILi2ELi4ELi3EEES15_NSS_INS5_IJS16_S1K_EEENS5_IJS1K_SB_EEEEEEENS4_39AutoVectorizingCopyWithAssumedAlignmentILi128EEENS4_14SM90_TMA_STOREES21_S23_S23_EEEvvEEEEvNT_6ParamsE)
	.align		4
        /*000c*/ 	.word	index@(__assertfail)
	.align		4
        /*0010*/ 	.word	0x00000000
	.align		4
        /*0014*/ 	.word	0xfffffffe
	.align		4
        /*0018*/ 	.word	0x00000000
	.align		4
        /*001c*/ 	.word	0xfffffffd
	.align		4
        /*0020*/ 	.word	0x00000000
	.align		4
        /*0024*/ 	.word	0xfffffffc


//--------------------- .nv.constant4             --------------------------
	.section	.nv.constant4,"a",@progbits
	.align	8
	.align		8
.nv.constant4:
        /*0000*/ 	.dword	__assertfail
	.align		8
        /*0008*/ 	.dword	__unnamed_1
	.align		8
        /*0010*/ 	.dword	__unnamed_2
	.align		8
        /*0018*/ 	.dword	_ZN40_INTERNAL_b1259f1e_4_k_cu_cb6070c0_306234cuda3std3__45__cpo5beginE
	.align		8
        /*0020*/ 	.dword	_ZN40_INTERNAL_b1259f1e_4_k_cu_cb6070c0_306234cuda3std3__45__cpo3endE
	.align		8
        /*0028*/ 	.dword	_ZN40_INTERNAL_b1259f1e_4_k_cu_cb6070c0_306234cuda3std3__45__cpo6cbeginE
	.align		8
        /*0030*/ 	.dword	_ZN40_INTERNAL_b1259f1e_4_k_cu_cb6070c0_306234cuda3std3__45__cpo4cendE
	.align		8
        /*0038*/ 	.dword	_ZN40_INTERNAL_b1259f1e_4_k_cu_cb6070c0_306234cuda3std3__442_GLOBAL__N__b1259f1e_4_k_cu_cb6070c0_306236ignoreE
	.align		8
        /*0040*/ 	.dword	_ZN40_INTERNAL_b1259f1e_4_k_cu_cb6070c0_306234cuda3std3__419piecewise_constructE
	.align		8
        /*0048*/ 	.dword	_ZN40_INTERNAL_b1259f1e_4_k_cu_cb6070c0_306234cuda3std3__48in_placeE
	.align		8
        /*0050*/ 	.dword	_ZN40_INTERNAL_b1259f1e_4_k_cu_cb6070c0_306234cuda3std6ranges3__45__cpo4swapE
	.align		8
        /*0058*/ 	.dword	_ZN40_INTERNAL_b1259f1e_4_k_cu_cb6070c0_306234cuda3std6ranges3__45__cpo9iter_moveE
	.align		8
        /*0060*/ 	.dword	_ZN40_INTERNAL_b1259f1e_4_k_cu_cb6070c0_306234cute7productE
	.align		8
        /*0068*/ 	.dword	_ZN40_INTERNAL_b1259f1e_4_k_cu_cb6070c0_306234cute1_E
	.align		8
        /*0070*/ 	.dword	$str$25
	.align		8
        /*0078*/ 	.dword	$str$26
	.align		8
        /*0080*/ 	.dword	$str$27
	.align		8
        /*0088*/ 	.dword	$str$28


//--------------------- .text._ZN7cutlass13device_kernelINS_4gemm6kernel13GemmUniversalIN4cute5tupleIJiiiiEEENS1_10collective13CollectiveMmaINS1_35MainloopSm100TmaUmmaWarpSpecializedILi6ELi2ELi4ENS5_IJNS4_1CILi1EEENSA_ILi2EEESB_EEEEENS5_IJNSA_ILi128EEESF_NSA_ILi64EEEEEENS_6half_tENS5_IJlSB_lEEESI_SJ_NS4_8TiledMMAINS4_8MMA_AtomIJNS4_20SM100_MMA_F16BF16_SSISI_SI_fLi128ELi128ELNS4_4UMMA5MajorE0ELSO_0ELNSN_7ScaleInE0ELSP_0EEEEEENS4_6LayoutINS5_IJSB_SB_SB_EEENS5_IJNSA_ILi0EEESU_SU_EEEEENS5_IJNS4_10UnderscoreESX_SX_EEEEENS4_23SM90_TMA_LOAD_MULTICASTENS4_14ComposedLayoutINS4_7SwizzleILi3ELi4ELi3EEENS4_18smem_ptr_flag_bitsILi16EEENSS_INS5_IJNSA_ILi8EEESG_EEENS5_IJSG_SB_EEEEEEEvNS4_8identityENS4_13SM90_TMA_LOADES1A_vS1B_EENS_8epilogue10collective18CollectiveEpilogueINS1E_23Sm100TmaWarpSpecializedILi4ELi2ELi32ELb1ELb0EEEJSH_NS5_IJNSS_ISF_SB_EENSS_INSA_ILi32EEESB_EEEEESI_SJ_SI_SJ_NS1E_6fusion15FusionCallbacksIS1I_NS1N_17LinearCombinationISI_fSI_fLNS_15FloatRoundStyleE2EEESH_S1M_JEEENS4_5SM1004TMEM4LOAD26SM100_TMEM_LOAD_32dp32b32xES1C_NS11_INS12_ILi2ELi4ELi3EEES15_NSS_INS5_IJS16_S1K_EEENS5_IJS1K_SB_EEEEEEENS4_39AutoVectorizingCopyWithAssumedAlignmentILi128EEENS4_14SM90_TMA_STOREES21_S23_S23_EEEvvEEEEvNT_6ParamsE --------------------------
	.section	.text._ZN7cutlass13device_kernelINS_4gemm6kernel13GemmUniversalIN4cute5tupleIJiiiiEEENS1_10collective13CollectiveMmaINS1_35MainloopSm100TmaUmmaWarpSpecializedILi6ELi2ELi4ENS5_IJNS4_1CILi1EEENSA_ILi2EEESB_EEEEENS5_IJNSA_ILi128EEESF_NSA_ILi64EEEEEENS_6half_tENS5_IJlSB_lEEESI_SJ_NS4_8TiledMMAINS4_8MMA_AtomIJNS4_20SM100_MMA_F16BF16_SSISI_SI_fLi128ELi128ELNS4_4UMMA5MajorE0ELSO_0ELNSN_7ScaleInE0ELSP_0EEEEEENS4_6LayoutINS5_IJSB_SB_SB_EEENS5_IJNSA_ILi0EEESU_SU_EEEEENS5_IJNS4_10UnderscoreESX_SX_EEEEENS4_23SM90_TMA_LOAD_MULTICASTENS4_14ComposedLayoutINS4_7SwizzleILi3ELi4ELi3EEENS4_18smem_ptr_flag_bitsILi16EEENSS_INS5_IJNSA_ILi8EEESG_EEENS5_IJSG_SB_EEEEEEEvNS4_8identityENS4_13SM90_TMA_LOADES1A_vS1B_EENS_8epilogue10collective18CollectiveEpilogueINS1E_23Sm100TmaWarpSpecializedILi4ELi2ELi32ELb1ELb0EEEJSH_NS5_IJNSS_ISF_SB_EENSS_INSA_ILi32EEESB_EEEEESI_SJ_SI_SJ_NS1E_6fusion15FusionCallbacksIS1I_NS1N_17LinearCombinationISI_fSI_fLNS_15FloatRoundStyleE2EEESH_S1M_JEEENS4_5SM1004TMEM4LOAD26SM100_TMEM_LOAD_32dp32b32xES1C_NS11_INS12_ILi2ELi4ELi3EEES15_NSS_INS5_IJS16_S1K_EEENS5_IJS1K_SB_EEEEEEENS4_39AutoVectorizingCopyWithAssumedAlignmentILi128EEENS4_14SM90_TMA_STOREES21_S23_S23_EEEvvEEEEvNT_6ParamsE,"ax",@progbits
	.align	128
.text._ZN7cutlass13device_kernelINS_4gemm6kernel13GemmUniversalIN4cute5tupleIJiiiiEEENS1_10collective13CollectiveMmaINS1_35MainloopSm100TmaUmmaWarpSpecializedILi6ELi2ELi4ENS5_IJNS4_1CILi1EEENSA_ILi2EEESB_EEEEENS5_IJNSA_ILi128EEESF_NSA_ILi64EEEEEENS_6half_tENS5_IJlSB_lEEESI_SJ_NS4_8TiledMMAINS4_8MMA_AtomIJNS4_20SM100_MMA_F16BF16_SSISI_SI_fLi128ELi128ELNS4_4UMMA5MajorE0ELSO_0ELNSN_7ScaleInE0ELSP_0EEEEEENS4_6LayoutINS5_IJSB_SB_SB_EEENS5_IJNSA_ILi0EEESU_SU_EEEEENS5_IJNS4_10UnderscoreESX_SX_EEEEENS4_23SM90_TMA_LOAD_MULTICASTENS4_14ComposedLayoutINS4_7SwizzleILi3ELi4ELi3EEENS4_18smem_ptr_flag_bitsILi16EEENSS_INS5_IJNSA_ILi8EEESG_EEENS5_IJSG_SB_EEEEEEEvNS4_8identityENS4_13SM90_TMA_LOADES1A_vS1B_EENS_8epilogue10collective18CollectiveEpilogueINS1E_23Sm100TmaWarpSpecializedILi4ELi2ELi32ELb1ELb0EEEJSH_NS5_IJNSS_ISF_SB_EENSS_INSA_ILi32EEESB_EEEEESI_SJ_SI_SJ_NS1E_6fusion15FusionCallbacksIS1I_NS1N_17LinearCombinationISI_fSI_fLNS_15FloatRoundStyleE2EEESH_S1M_JEEENS4_5SM1004TMEM4LOAD26SM100_TMEM_LOAD_32dp32b32xES1C_NS11_INS12_ILi2ELi4ELi3EEES15_NSS_INS5_IJS16_S1K_EEENS5_IJS1K_SB_EEEEEEENS4_39AutoVectorizingCopyWithAssumedAlignmentILi128EEENS4_14SM90_TMA_STOREES21_S23_S23_EEEvvEEEEvNT_6ParamsE:
        .type           _ZN7cutlass13device_kernelINS_4gemm6kernel13GemmUniversalIN4cute5tupleIJiiiiEEENS1_10collective13CollectiveMmaINS1_35MainloopSm100TmaUmmaWarpSpecializedILi6ELi2ELi4ENS5_IJNS4_1CILi1EEENSA_ILi2EEESB_EEEEENS5_IJNSA_ILi128EEESF_NSA_ILi64EEEEEENS_6half_tENS5_IJlSB_lEEESI_SJ_NS4_8TiledMMAINS4_8MMA_AtomIJNS4_20SM100_MMA_F16BF16_SSISI_SI_fLi128ELi128ELNS4_4UMMA5MajorE0ELSO_0ELNSN_7ScaleInE0ELSP_0EEEEEENS4_6LayoutINS5_IJSB_SB_SB_EEENS5_IJNSA_ILi0EEESU_SU_EEEEENS5_IJNS4_10UnderscoreESX_SX_EEEEENS4_23SM90_TMA_LOAD_MULTICASTENS4_14ComposedLayoutINS4_7SwizzleILi3ELi4ELi3EEENS4_18smem_ptr_flag_bitsILi16EEENSS_INS5_IJNSA_ILi8EEESG_EEENS5_IJSG_SB_EEEEEEEvNS4_8identityENS4_13SM90_TMA_LOADES1A_vS1B_EENS_8epilogue10collective18CollectiveEpilogueINS1E_23Sm100TmaWarpSpecializedILi4ELi2ELi32ELb1ELb0EEEJSH_NS5_IJNSS_ISF_SB_EENSS_INSA_ILi32EEESB_EEEEESI_SJ_SI_SJ_NS1E_6fusion15FusionCallbacksIS1I_NS1N_17LinearCombinationISI_fSI_fLNS_15FloatRoundStyleE2EEESH_S1M_JEEENS4_5SM1004TMEM4LOAD26SM100_TMEM_LOAD_32dp32b32xES1C_NS11_INS12_ILi2ELi4ELi3EEES15_NSS_INS5_IJS16_S1K_EEENS5_IJS1K_SB_EEEEEEENS4_39AutoVectorizingCopyWithAssumedAlignmentILi128EEENS4_14SM90_TMA_STOREES21_S23_S23_EEEvvEEEEvNT_6ParamsE,@function
        .size           _ZN7cutlass13device_kernelINS_4gemm6kernel13GemmUniversalIN4cute5tupleIJiiiiEEENS1_10collective13CollectiveMmaINS1_35MainloopSm100TmaUmmaWarpSpecializedILi6ELi2ELi4ENS5_IJNS4_1CILi1EEENSA_ILi2EEESB_EEEEENS5_IJNSA_ILi128EEESF_NSA_ILi64EEEEEENS_6half_tENS5_IJlSB_lEEESI_SJ_NS4_8TiledMMAINS4_8MMA_AtomIJNS4_20SM100_MMA_F16BF16_SSISI_SI_fLi128ELi128ELNS4_4UMMA5MajorE0ELSO_0ELNSN_7ScaleInE0ELSP_0EEEEEENS4_6LayoutINS5_IJSB_SB_SB_EEENS5_IJNSA_ILi0EEESU_SU_EEEEENS5_IJNS4_10UnderscoreESX_SX_EEEEENS4_23SM90_TMA_LOAD_MULTICASTENS4_14ComposedLayoutINS4_7SwizzleILi3ELi4ELi3EEENS4_18smem_ptr_flag_bitsILi16EEENSS_INS5_IJNSA_ILi8EEESG_EEENS5_IJSG_SB_EEEEEEEvNS4_8identityENS4_13SM90_TMA_LOADES1A_vS1B_EENS_8epilogue10collective18CollectiveEpilogueINS1E_23Sm100TmaWarpSpecializedILi4ELi2ELi32ELb1ELb0EEEJSH_NS5_IJNSS_ISF_SB_EENSS_INSA_ILi32EEESB_EEEEESI_SJ_SI_SJ_NS1E_6fusion15FusionCallbacksIS1I_NS1N_17LinearCombinationISI_fSI_fLNS_15FloatRoundStyleE2EEESH_S1M_JEEENS4_5SM1004TMEM4LOAD26SM100_TMEM_LOAD_32dp32b32xES1C_NS11_INS12_ILi2ELi4ELi3EEES15_NSS_INS5_IJS16_S1K_EEENS5_IJS1K_SB_EEEEEEENS4_39AutoVectorizingCopyWithAssumedAlignmentILi128EEENS4_14SM90_TMA_STOREES21_S23_S23_EEEvvEEEEvNT_6ParamsE,(.L_x_189 - _ZN7cutlass13device_kernelINS_4gemm6kernel13GemmUniversalIN4cute5tupleIJiiiiEEENS1_10collective13CollectiveMmaINS1_35MainloopSm100TmaUmmaWarpSpecializedILi6ELi2ELi4ENS5_IJNS4_1CILi1EEENSA_ILi2EEESB_EEEEENS5_IJNSA_ILi128EEESF_NSA_ILi64EEEEEENS_6half_tENS5_IJlSB_lEEESI_SJ_NS4_8TiledMMAINS4_8MMA_AtomIJNS4_20SM100_MMA_F16BF16_SSISI_SI_fLi128ELi128ELNS4_4UMMA5MajorE0ELSO_0ELNSN_7ScaleInE0ELSP_0EEEEEENS4_6LayoutINS5_IJSB_SB_SB_EEENS5_IJNSA_ILi0EEESU_SU_EEEEENS5_IJNS4_10UnderscoreESX_SX_EEEEENS4_23SM90_TMA_LOAD_MULTICASTENS4_14ComposedLayoutINS4_7SwizzleILi3ELi4ELi3EEENS4_18smem_ptr_flag_bitsILi16EEENSS_INS5_IJNSA_ILi8EEESG_EEENS5_IJSG_SB_EEEEEEEvNS4_8identityENS4_13SM90_TMA_LOADES1A_vS1B_EENS_8epilogue10collective18CollectiveEpilogueINS1E_23Sm100TmaWarpSpecializedILi4ELi2ELi32ELb1ELb0EEEJSH_NS5_IJNSS_ISF_SB_EENSS_INSA_ILi32EEESB_EEEEESI_SJ_SI_SJ_NS1E_6fusion15FusionCallbacksIS1I_NS1N_17LinearCombinationISI_fSI_fLNS_15FloatRoundStyleE2EEESH_S1M_JEEENS4_5SM1004TMEM4LOAD26SM100_TMEM_LOAD_32dp32b32xES1C_NS11_INS12_ILi2ELi4ELi3EEES15_NSS_INS5_IJS16_S1K_EEENS5_IJS1K_SB_EEEEEEENS4_39AutoVectorizingCopyWithAssumedAlignmentILi128EEENS4_14SM90_TMA_STOREES21_S23_S23_EEEvvEEEEvNT_6ParamsE)
        .other          _ZN7cutlass13device_kernelINS_4gemm6kernel13GemmUniversalIN4cute5tupleIJiiiiEEENS1_10collective13CollectiveMmaINS1_35MainloopSm100TmaUmmaWarpSpecializedILi6ELi2ELi4ENS5_IJNS4_1CILi1EEENSA_ILi2EEESB_EEEEENS5_IJNSA_ILi128EEESF_NSA_ILi64EEEEEENS_6half_tENS5_IJlSB_lEEESI_SJ_NS4_8TiledMMAINS4_8MMA_AtomIJNS4_20SM100_MMA_F16BF16_SSISI_SI_fLi128ELi128ELNS4_4UMMA5MajorE0ELSO_0ELNSN_7ScaleInE0ELSP_0EEEEEENS4_6LayoutINS5_IJSB_SB_SB_EEENS5_IJNSA_ILi0EEESU_SU_EEEEENS5_IJNS4_10UnderscoreESX_SX_EEEEENS4_23SM90_TMA_LOAD_MULTICASTENS4_14ComposedLayoutINS4_7SwizzleILi3ELi4ELi3EEENS4_18smem_ptr_flag_bitsILi16EEENSS_INS5_IJNSA_ILi8EEESG_EEENS5_IJSG_SB_EEEEEEEvNS4_8identityENS4_13SM90_TMA_LOADES1A_vS1B_EENS_8epilogue10collective18CollectiveEpilogueINS1E_23Sm100TmaWarpSpecializedILi4ELi2ELi32ELb1ELb0EEEJSH_NS5_IJNSS_ISF_SB_EENSS_INSA_ILi32EEESB_EEEEESI_SJ_SI_SJ_NS1E_6fusion15FusionCallbacksIS1I_NS1N_17LinearCombinationISI_fSI_fLNS_15FloatRoundStyleE2EEESH_S1M_JEEENS4_5SM1004TMEM4LOAD26SM100_TMEM_LOAD_32dp32b32xES1C_NS11_INS12_ILi2ELi4ELi3EEES15_NSS_INS5_IJS16_S1K_EEENS5_IJS1K_SB_EEEEEEENS4_39AutoVectorizingCopyWithAssumedAlignmentILi128EEENS4_14SM90_TMA_STOREES21_S23_S23_EEEvvEEEEvNT_6ParamsE,@"STO_CUDA_ENTRY STV_DEFAULT"
_ZN7cutlass13device_kernelINS_4gemm6kernel13GemmUniversalIN4cute5tupleIJiiiiEEENS1_10collective13CollectiveMmaINS1_35MainloopSm100TmaUmmaWarpSpecializedILi6ELi2ELi4ENS5_IJNS4_1CILi1EEENSA_ILi2EEESB_EEEEENS5_IJNSA_ILi128EEESF_NSA_ILi64EEEEEENS_6half_tENS5_IJlSB_lEEESI_SJ_NS4_8TiledMMAINS4_8MMA_AtomIJNS4_20SM100_MMA_F16BF16_SSISI_SI_fLi128ELi128ELNS4_4UMMA5MajorE0ELSO_0ELNSN_7ScaleInE0ELSP_0EEEEEENS4_6LayoutINS5_IJSB_SB_SB_EEENS5_IJNSA_ILi0EEESU_SU_EEEEENS5_IJNS4_10UnderscoreESX_SX_EEEEENS4_23SM90_TMA_LOAD_MULTICASTENS4_14ComposedLayoutINS4_7SwizzleILi3ELi4ELi3EEENS4_18smem_ptr_flag_bitsILi16EEENSS_INS5_IJNSA_ILi8EEESG_EEENS5_IJSG_SB_EEEEEEEvNS4_8identityENS4_13SM90_TMA_LOADES1A_vS1B_EENS_8epilogue10collective18CollectiveEpilogueINS1E_23Sm100TmaWarpSpecializedILi4ELi2ELi32ELb1ELb0EEEJSH_NS5_IJNSS_ISF_SB_EENSS_INSA_ILi32EEESB_EEEEESI_SJ_SI_SJ_NS1E_6fusion15FusionCallbacksIS1I_NS1N_17LinearCombinationISI_fSI_fLNS_15FloatRoundStyleE2EEESH_S1M_JEEENS4_5SM1004TMEM4LOAD26SM100_TMEM_LOAD_32dp32b32xES1C_NS11_INS12_ILi2ELi4ELi3EEES15_NSS_INS5_IJS16_S1K_EEENS5_IJS1K_SB_EEEEEEENS4_39AutoVectorizingCopyWithAssumedAlignmentILi128EEENS4_14SM90_TMA_STOREES21_S23_S23_EEEvvEEEEvNT_6ParamsE:
[----:B------:R-:W1:Y:S01]  /*0000*/  LDC R1, c[0x0][0x37c] ;  /* 0x0000df00ff017b82 */ /* 0x000e620000000800 */
[----:B------:R-:W2:Y:S01]  /*0010*/  S2R R94, SR_TID.X ;  /* 0x00000000005e7919 */ /* 0x000ea20000002100 */
[----:B------:R-:W3:Y:S01]  /*0020*/  LDCU.64 UR8, c[0x0][0x890] ;  /* 0x00011200ff0877ac */ /* 0x000ee20008000a00 */
[----:B------:R-:W-:Y:S02]  /*0030*/  PRMT R80, RZ, 0x7610, R80 ;  /* 0x00007610ff507816 */ /* 0x000fe40000000050 */
[----:B------:R-:W-:Y:S01]  /*0040*/  ELECT P3, URZ, PT ;  /* 0x0000000000ff782f */ /* 0x000fe20003860000 */
[----:B---3--:R-:W-:-:S04]  /*0050*/  UISETP.NE.U32.AND UP0, UPT, UR8, URZ, UPT ;  /* 0x000000ff0800728c */ /* 0x008fc8000bf05070 */
[----:B------:R-:W-:Y:S01]  /*0060*/  UISETP.NE.AND.EX UP0, UPT, UR9, URZ, UPT, UP0 ;  /* 0x000000ff0900728c */ /* 0x000fe2000bf05300 */
[----:B--2---:R-:W-:-:S05]  /*0070*/  SHF.R.U32.HI R81, RZ, 0x5, R94 ;  /* 0x00000005ff517819 */ /* 0x004fca000001165e */
[----:B------:R-:W2:Y:S02]  /*0080*/  SHFL.IDX PT, R0, R81, RZ, 0x1f ;  /* 0x00001fff51007589 */ /* 0x000ea400000e0000 */
[----:B--2---:R-:W-:Y:S01]  /*0090*/  R2UR UR17, R0 ;  /* 0x00000000001172ca */ /* 0x004fe200000e0000 */
[----:B-1----:R-:W-:-:S14]  /*00a0*/  BRA.U UP0, `(.L_x_0) ;  /* 0x0000000100307547 */ /* 0x002fdc000b800000 */
[----:B------:R-:W1:Y:S02]  /*00b0*/  LDCU.64 UR4, c[0x0][0x888] ;  /* 0x00011100ff0477ac */ /* 0x000e640008000a00 */
[----:B-1----:R-:W-:-:S04]  /*00c0*/  UISETP.NE.U32.AND UP0, UPT, UR4, URZ, UPT ;  /* 0x000000ff0400728c */ /* 0x002fc8000bf05070 */
[----:B------:R-:W-:-:S09]  /*00d0*/  UISETP.NE.AND.EX UP0, UPT, UR5, URZ, UPT, UP0 ;  /* 0x000000ff0500728c */ /* 0x000fd2000bf05300 */
[----:B------:R-:W-:Y:S05]  /*00e0*/  BRA.U !UP0, `(.L_x_1) ;  /* 0x0000000108147547 */ /* 0x000fea000b800000 */
[----:B------:R-:W1:Y:S01]  /*00f0*/  LDC.64 R2, c[0x0][0x888] ;  /* 0x00022200ff027b82 */ /* 0x000e620000000a00 */
[----:B------:R-:W1:Y:S02]  /*0100*/  LDCU.64 UR4, c[0x0][0x358] ;  /* 0x00006b00ff0477ac */ /* 0x000e640008000a00 */
[----:B-1----:R1:W5:Y:S01]  /*0110*/  LDG.E R41, desc[UR4][R2.64] ;  /* 0x0000000402297981 */ /* 0x002362000c1e1900 */
[----:B------:R-:W-:Y:S01]  /*0120*/  HFMA2 R80, -RZ, RZ, 0, 5.9604644775390625e-08 ;  /* 0x00000001ff507431 */ /* 0x000fe200000001ff */
[----:B------:R-:W-:Y:S05]  /*0130*/  BRA `(.L_x_0) ;  /* 0x00000000000c7947 */ /* 0x000fea0003800000 */
.L_x_1:
[----:B------:R-:W1:Y:S01]  /*0140*/  LDCU UR4, c[0x0][0x880] ;  /* 0x00011000ff0477ac */ /* 0x000e620008000800 */
[----:B------:R-:W-:Y:S01]  /*0150*/  HFMA2 R80, -RZ, RZ, 0, 5.9604644775390625e-08 ;  /* 0x00000001ff507431 */ /* 0x000fe200000001ff */
[----:B-1----:R-:W-:-:S07]  /*0160*/  MOV R41, UR4 ;  /* 0x0000000400297c02 */ /* 0x002fce0008000f00 */
.L_x_0:
[----:B------:R-:W2:Y:S02]  /*0170*/  LDCU.64 UR4, c[0x0][0x8b0] ;  /* 0x00011600ff0477ac */ /* 0x000ea40008000a00 */
[----:B--2---:R-:W-:-:S04]  /*0180*/  UISETP.NE.U32.AND UP0, UPT, UR4, URZ, UPT ;  /* 0x000000ff0400728c */ /* 0x004fc8000bf05070 */
[----:B------:R-:W-:-:S09]  /*0190*/  UISETP.NE.AND.EX UP0, UPT, UR5, URZ, UPT, UP0 ;  /* 0x000000ff0500728c */ /* 0x000fd2000bf05300 */
[----:B------:R-:W-:Y:S05]  /*01a0*/  BRA.U UP0, `(.L_x_2) ;  /* 0x0000000100287547 */ /* 0x000fea000b800000 */
[----:B------:R-:W2:Y:S02]  /*01b0*/  LDCU.64 UR4, c[0x0][0x8a8] ;  /* 0x00011500ff0477ac */ /* 0x000ea40008000a00 */
[----:B--2---:R-:W-:-:S04]  /*01c0*/  UISETP.NE.U32.AND UP0, UPT, UR4, URZ, UPT ;  /* 0x000000ff0400728c */ /* 0x004fc8000bf05070 */
[----:B------:R-:W-:-:S09]  /*01d0*/  UISETP.NE.AND.EX UP0, UPT, UR5, URZ, UPT, UP0 ;  /* 0x000000ff0500728c */ /* 0x000fd2000bf05300 */
[----:B------:R-:W-:Y:S05]  /*01e0*/  BRA.U !UP0, `(.L_x_3) ;  /* 0x0000000108107547 */ /* 0x000fea000b800000 */
[----:B------:R-:W2:Y:S01]  /*01f0*/  LDC.64 R38, c[0x0][0x8a8] ;  /* 0x00022a00ff267b82 */ /* 0x000ea20000000a00 */
[----:B------:R-:W2:Y:S02]  /*0200*/  LDCU.64 UR4, c[0x0][0x358] ;  /* 0x00006b00ff0477ac */ /* 0x000ea40008000a00 */
[----:B--2---:R2:W5:Y:S01]  /*0210*/  LDG.E R38, desc[UR4][R38.64] ;  /* 0x0000000426267981 */ /* 0x004562000c1e1900 */
[----:B------:R-:W-:Y:S05]  /*0220*/  BRA `(.L_x_2) ;  /* 0x0000000000087947 */ /* 0x000fea0003800000 */
.L_x_3:
[----:B------:R-:W2:Y:S02]  /*0230*/  LDCU UR4, c[0x0][0x8a0] ;  /* 0x00011400ff0477ac */ /* 0x000ea40008000800 */
[----:B--2---:R-:W-:Y:S02]  /*0240*/  MOV R38, UR4 ;  /* 0x0000000400267c02 */ /* 0x004fe40008000f00 */
.L_x_2:
[----:B------:R-:W-:Y:S01]  /*0250*/  IMAD.U32 R0, RZ, RZ, UR17 ;  /* 0x00000011ff007e24 */ /* 0x000fe2000f8e00ff */
[----:B------:R-:W-:Y:S04]  /*0260*/  BSSY.RECONVERGENT B0, `(.L_x_4) ;  /* 0x000000c000007945 */ /* 0x000fe80003800200 */
[C---:B------:R-:W-:Y:S02]  /*0270*/  ISETP.NE.OR P1, PT, R0.reuse, 0x1, !P3 ;  /* 0x000000010000780c */ /* 0x040fe40005f25670 */
[----:B------:R-:W-:-:S11]  /*0280*/  ISETP.NE.OR P0, PT, R0, 0x3, !P3 ;  /* 0x000000030000780c */ /* 0x000fd60005f05670 */
[----:B------:R-:W-:Y:S05]  /*0290*/  @P1 BRA `(.L_x_5) ;  /* 0x0000000000201947 */ /* 0x000fea0003800000 */
[----:B------:R-:W3:Y:S02]  /*02a0*/  LDCU.64 UR4, c[0x0][0x348] ;  /* 0x00006900ff0477ac */ /* 0x000ee40008000a00 */
[----:B---3--:R-:W-:Y:S02]  /*02b0*/  UIADD3 UR6, UP1, UPT, UR4, 0x80, URZ ;  /* 0x0000008004067890 */ /* 0x008fe4000ff3e0ff */
[----:B------:R-:W-:Y:S02]  /*02c0*/  UIADD3 UR4, UP0, UPT, UR4, 0x180, URZ ;  /* 0x0000018004047890 */ /* 0x000fe4000ff1e0ff */
[----:B------:R-:W-:Y:S02]  /*02d0*/  UIADD3.X UR7, UPT, UPT, URZ, UR5, URZ, UP1, !UPT ;  /* 0x00000005ff077290 */ /* 0x000fe40008ffe4ff */
[----:B------:R-:W-:-:S07]  /*02e0*/  UIADD3.X UR5, UPT, UPT, URZ, UR5, URZ, UP0, !UPT ;  /* 0x00000005ff057290 */ /* 0x000fce00087fe4ff */
[----:B------:R3:W-:Y:S02]  /*02f0*/  UTMACCTL.PF [UR6] ;  /* 0x00000000060079b9 */ /* 0x0007e40008040000 */
[----:B------:R3:W-:Y:S02]  /*0300*/  UTMACCTL.PF [UR4] ;  /* 0x00000000040079b9 */ /* 0x0007e40008040000 */
[----:B---3--:R-:W-:Y:S01]  /*0310*/  NOP ;  /* 0x0000000000007918 */ /* 0x008fe20000000000 */
.L_x_5:
[----:B------:R-:W-:Y:S05]  /*0320*/  BSYNC.RECONVERGENT B0 ;  /* 0x0000000000007941 */ /* 0x000fea0003800200 */
.L_x_4:
[----:B------:R-:W-:Y:S04]  /*0330*/  BSSY.RECONVERGENT B0, `(.L_x_6) ;  /* 0x000000a000007945 */ /* 0x000fe80003800200 */
        /* <DEDUP_REMOVED lines=9> */
.L_x_7:
[----:B------:R-:W-:Y:S05]  /*03d0*/  BSYNC.RECONVERGENT B0 ;  /* 0x0000000000007941 */ /* 0x000fea0003800200 */
.L_x_6:
[----:B------:R-:W3:Y:S01]  /*03e0*/  LDCU.64 UR4, c[0x0][0x888] ;  /* 0x00011100ff0477ac */ /* 0x000ee20008000a00 */
[----:B------:R-:W-:Y:S02]  /*03f0*/  UISETP.EQ.U32.AND UP1, UPT, UR8, URZ, UPT ;  /* 0x000000ff0800728c */ /* 0x000fe4000bf22070 */
[----:B------:R-:W-:Y:S02]  /*0400*/  UPLOP3.LUT UP3, UPT, UPT, UPT, UPT, 0x80, 0x8 ;  /* 0x000000000008789c */ /* 0x000fe40003f6f070 */
[----:B---3--:R-:W-:-:S04]  /*0410*/  UISETP.NE.U32.AND UP0, UPT, UR4, URZ, UPT ;  /* 0x000000ff0400728c */ /* 0x008fc8000bf05070 */
[----:B------:R-:W-:-:S04]  /*0420*/  UISETP.NE.AND.EX UP0, UPT, UR5, URZ, UPT, UP0 ;  /* 0x000000ff0500728c */ /* 0x000fc8000bf05300 */
[----:B------:R-:W-:-:S04]  /*0430*/  UISETP.EQ.OR.EX UP2, UPT, UR9, URZ, !UP0, UP1 ;  /* 0x000000ff0900728c */ /* 0x000fc8000c742710 */
[----:B------:R-:W-:-:S06]  /*0440*/  UP2UR UR4, UPR, URZ, 0x4 ;  /* 0x00000004ff047883 */ /* 0x000fcc0008000000 */
[----:B------:R-:W-:Y:S01]  /*0450*/  MOV R83, UR4 ;  /* 0x0000000400537c02 */ /* 0x000fe20008000f00 */
[----:B------:R-:W-:Y:S06]  /*0460*/  BRA.U !UP2, `(.L_x_8) ;  /* 0x000000010a207547 */ /* 0x000fec000b800000 */
[----:B------:R-:W-:Y:S01]  /*0470*/  UISETP.NE.U32.AND UP1, UPT, UR8, URZ, UPT ;  /* 0x000000ff0800728c */ /* 0x000fe2000bf25070 */
[----:B-----5:R-:W-:Y:S01]  /*0480*/  FSETP.NEU.AND P0, PT, R41, RZ, PT ;  /* 0x000000ff2900720b */ /* 0x020fe20003f0d000 */
[----:B------:R-:W-:Y:S02]  /*0490*/  USEL UR4, URZ, 0xffffffff, UP0 ;  /* 0xffffffffff047887 */ /* 0x000fe40008000000 */
[----:B------:R-:W-:-:S10]  /*04a0*/  UISETP.NE.AND.EX UP1, UPT, UR9, URZ, UPT, UP1 ;  /* 0x000000ff0900728c */ /* 0x000fd4000bf25310 */
[----:B------:R-:W-:Y:S01]  /*04b0*/  VOTEU.ANY UP0, P0 ;  /* 0x0000000000ff7886 */ /* 0x000fe20000000100 */
[----:B------:R-:W-:-:S04]  /*04c0*/  @!UP1 USEL UR4, URZ, 0xffffffff, UP0 ;  /* 0xffffffffff049887 */ /* 0x000fc80008000000 */
[----:B------:R-:W-:-:S04]  /*04d0*/  ULOP3.LUT UR4, UR4, 0x1, URZ, 0xc0, !UPT ;  /* 0x0000000104047892 */ /* 0x000fc8000f8ec0ff */
[----:B------:R-:W-:-:S11]  /*04e0*/  UISETP.NE.U32.AND UP3, UPT, UR4, 0x1, UPT ;  /* 0x000000010400788c */ /* 0x000fd6000bf65070 */
.L_x_8:
[----:B-1----:R-:W1:Y:S01]  /*04f0*/  SHFL.IDX PT, R2, R81, RZ, 0x1f ;  /* 0x00001fff51027589 */ /* 0x002e6200000e0000 */
[----:B------:R-:W-:-:S04]  /*0500*/  UISETP.NE.AND UP0, UPT, UR17, 0x2, UPT ;  /* 0x000000021100788c */ /* 0x000fc8000bf05270 */
[----:B------:R-:W-:Y:S01]  /*0510*/  USEL UR43, URZ, 0x1, UP0 ;  /* 0x00000001ff2b7887 */ /* 0x000fe20008000000 */
[----:B-1----:R-:W-:-:S13]  /*0520*/  ISETP.NE.AND P0, PT, R2, RZ, PT ;  /* 0x000000ff0200720c */ /* 0x002fda0003f05270 */
[----:B------:R-:W-:Y:S05]  /*0530*/  @P0 BRA `(.L_x_9) ;  /* 0x0000000000680947 */ /* 0x000fea0003800000 */
[----:B------:R-:W1:Y:S01]  /*0540*/  S2UR UR4, SR_CgaCtaId ;  /* 0x00000000000479c3 */ /* 0x000e620000008800 */
[----:B------:R-:W-:Y:S01]  /*0550*/  UMOV UR5, 0x400 ;  /* 0x0000040000057882 */ /* 0x000fe20000000000 */
[----:B------:R-:W-:Y:S01]  /*0560*/  UMOV UR8, 0x1 ;  /* 0x0000000100087882 */ /* 0x000fe20000000000 */
[----:B------:R-:W-:Y:S01]  /*0570*/  UMOV UR6, 0x2 ;  /* 0x0000000200067882 */ /* 0x000fe20000000000 */
[----:B------:R-:W-:-:S04]  /*0580*/  UIADD3 UR8, UPT, UPT, -UR8, 0x100000, URZ ;  /* 0x0010000008087890 */ /* 0x000fc8000fffe1ff */
[----:B------:R-:W-:Y:S02]  /*0590*/  USHF.L.U32 UR9, UR8, 0xb, URZ ;  /* 0x0000000b08097899 */ /* 0x000fe400080006ff */
[----:B------:R-:W-:Y:S02]  /*05a0*/  USHF.L.U32 UR8, UR8, 0x1, URZ ;  /* 0x0000000108087899 */ /* 0x000fe400080006ff */
[----:B------:R-:W-:-:S04]  /*05b0*/  UIADD3 UR6, UPT, UPT, -UR6, 0x100000, URZ ;  /* 0x0010000006067890 */ /* 0x000fc8000fffe1ff */
[----:B------:R-:W-:Y:S02]  /*05c0*/  USHF.L.U32 UR7, UR6, 0xb, URZ ;  /* 0x0000000b06077899 */ /* 0x000fe400080006ff */
[----:B------:R-:W-:Y:S01]  /*05d0*/  USHF.L.U32 UR6, UR6, 0x1, URZ ;  /* 0x0000000106067899 */ /* 0x000fe200080006ff */
[----:B------:R-:W-:Y:S01]  /*05e0*/  ELECT P0, URZ, PT ;  /* 0x0000000000ff782f */ /* 0x000fe20003800000 */
[----:B-1----:R-:W-:Y:S01]  /*05f0*/  ULEA UR4, UR4, UR5, 0x18 ;  /* 0x0000000504047291 */ /* 0x002fe2000f8ec0ff */
[----:B------:R-:W1:Y:S11]  /*0600*/  FENCE.VIEW.ASYNC.S ;  /* 0x00000000000073c6 */ /* 0x000e760000000000 */
[----:B-1----:R1:W3:Y:S01]  /*0610*/  SYNCS.EXCH.64 URZ, [UR4], UR8 ;  /* 0x0000000804ff75b2 */ /* 0x0022e20008000100 */
[----:B------:R1:W4:Y:S01]  /*0620*/  SYNCS.EXCH.64 URZ, [UR4+0x30], UR6 ;  /* 0x0000300604ff75b2 */ /* 0x0003220008000100 */
[----:B------:R1:W1:Y:S01]  /*0630*/  SYNCS.EXCH.64 URZ, [UR4+0x8], UR8 ;  /* 0x0000080804ff75b2 */ /* 0x0002620008000100 */
        /* <DEDUP_REMOVED lines=9> */
[----:B------:R-:W-:Y:S01]  /*06d0*/  NOP ;  /* 0x0000000000007918 */ /* 0x000fe20000000000 */
.L_x_9:
[----:B------:R-:W2:Y:S01]  /*06e0*/  SHFL.IDX PT, R2, R81, RZ, 0x1f ;  /* 0x00001fff51027589 */ /* 0x000ea200000e0000 */
[----:B------:R-:W-:Y:S01]  /*06f0*/  NOP ;  /* 0x0000000000007918 */ /* 0x000fe20000000000 */
[----:B--2---:R-:W-:-:S13]  /*0700*/  ISETP.NE.AND P0, PT, R2, 0x1, PT ;  /* 0x000000010200780c */ /* 0x004fda0003f05270 */
[----:B------:R-:W-:Y:S05]  /*0710*/  @P0 BRA `(.L_x_10) ;  /* 0x0000000000580947 */ /* 0x000fea0003800000 */
[----:B-1----:R-:W1:Y:S01]  /*0720*/  S2UR UR4, SR_CgaCtaId ;  /* 0x00000000000479c3 */ /* 0x002e620000008800 */
        /* <DEDUP_REMOVED lines=12> */
[----:B-1----:R2:W1:Y:S01]  /*07f0*/  SYNCS.EXCH.64 URZ, [UR4+0x60], UR8 ;  /* 0x0000600804ff75b2 */ /* 0x0024620008000100 */
[----:B------:R2:W1:Y:S01]  /*0800*/  SYNCS.EXCH.64 URZ, [UR4+0x80], UR6 ;  /* 0x0000800604ff75b2 */ /* 0x0004620008000100 */
[----:B------:R2:W1:Y:S01]  /*0810*/  SYNCS.EXCH.64 URZ, [UR4+0x68], UR8 ;  /* 0x0000680804ff75b2 */ /* 0x0004620008000100 */
[----:B------:R2:W1:Y:S01]  /*0820*/  SYNCS.EXCH.64 URZ, [UR4+0x88], UR6 ;  /* 0x0000880604ff75b2 */ /* 0x0004620008000100 */
[----:B------:R2:W1:Y:S01]  /*0830*/  SYNCS.EXCH.64 URZ, [UR4+0x70], UR8 ;  /* 0x0000700804ff75b2 */ /* 0x0004620008000100 */
[----:B------:R2:W1:Y:S01]  /*0840*/  SYNCS.EXCH.64 URZ, [UR4+0x90], UR6 ;  /* 0x0000900604ff75b2 */ /* 0x0004620008000100 */
[----:B------:R2:W1:Y:S01]  /*0850*/  SYNCS.EXCH.64 URZ, [UR4+0x78], UR8 ;  /* 0x0000780804ff75b2 */ /* 0x0004620008000100 */
[----:B------:R2:W1:Y:S02]  /*0860*/  SYNCS.EXCH.64 URZ, [UR4+0x98], UR6 ;  /* 0x0000980604ff75b2 */ /* 0x0004640008000100 */
[----:B--2---:R-:W-:Y:S01]  /*0870*/  NOP ;  /* 0x0000000000007918 */ /* 0x004fe20000000000 */
.L_x_10:
[----:B------:R-:W2:Y:S01]  /*0880*/  SHFL.IDX PT, R2, R81, RZ, 0x1f ;  /* 0x00001fff51027589 */ /* 0x000ea200000e0000 */
[----:B------:R-:W-:Y:S01]  /*0890*/  NOP ;  /* 0x0000000000007918 */ /* 0x000fe20000000000 */
[----:B--2---:R-:W-:-:S13]  /*08a0*/  ISETP.NE.AND P0, PT, R2, 0x3, PT ;  /* 0x000000030200780c */ /* 0x004fda0003f05270 */
[----:B------:R-:W-:Y:S05]  /*08b0*/  @P0 BRA `(.L_x_11) ;  /* 0x0000000000300947 */ /* 0x000fea0003800000 */
[----:B-1----:R-:W1:Y:S01]  /*08c0*/  S2UR UR6, SR_CgaCtaId ;  /* 0x00000000000679c3 */ /* 0x002e620000008800 */
[----:B------:R-:W-:Y:S01]  /*08d0*/  UMOV UR4, 0x400 ;  /* 0x0000040000047882 */ /* 0x000fe20000000000 */
[----:B------:R-:W-:Y:S01]  /*08e0*/  UMOV UR5, 0x20 ;  /* 0x0000002000057882 */ /* 0x000fe20000000000 */
[----:B------:R-:W-:Y:S01]  /*08f0*/  ELECT P0, URZ, PT ;  /* 0x0000000000ff782f */ /* 0x000fe20003800000 */
[----:B-1----:R-:W-:Y:S02]  /*0900*/  ULEA UR6, UR6, UR4, 0x18 ;  /* 0x0000000406067291 */ /* 0x002fe4000f8ec0ff */
[----:B------:R-:W-:-:S04]  /*0910*/  UIADD3 UR4, UPT, UPT, -UR5, 0x100000, URZ ;  /* 0x0010000005047890 */ /* 0x000fc8000fffe1ff */
[----:B------:R-:W-:Y:S02]  /*0920*/  USHF.L.U32 UR5, UR4, 0xb, URZ ;  /* 0x0000000b04057899 */ /* 0x000fe400080006ff */
[----:B------:R-:W-:Y:S01]  /*0930*/  USHF.L.U32 UR4, UR4, 0x1, URZ ;  /* 0x0000000104047899 */ /* 0x000fe200080006ff */
[----:B------:R-:W1:Y:S11]  /*0940*/  FENCE.VIEW.ASYNC.S ;  /* 0x00000000000073c6 */ /* 0x000e760000000000 */
[----:B-1----:R2:W1:Y:S01]  /*0950*/  SYNCS.EXCH.64 URZ, [UR6+0xa0], UR4 ;  /* 0x0000a00406ff75b2 */ /* 0x0024620008000100 */
[----:B------:R2:W1:Y:S02]  /*0960*/  SYNCS.EXCH.64 URZ, [UR6+0xa8], UR4 ;  /* 0x0000a80406ff75b2 */ /* 0x0004640008000100 */
[----:B--2---:R-:W-:Y:S01]  /*0970*/  NOP ;  /* 0x0000000000007918 */ /* 0x004fe20000000000 */
.L_x_11:
[----:B------:R-:W2:Y:S01]  /*0980*/  SHFL.IDX PT, R2, R81, RZ, 0x1f ;  /* 0x00001fff51027589 */ /* 0x000ea200000e0000 */
[----:B------:R-:W-:Y:S01]  /*0990*/  NOP ;  /* 0x0000000000007918 */ /* 0x000fe20000000000 */
[----:B--2---:R-:W-:-:S13]  /*09a0*/  ISETP.NE.AND P0, PT, R2, 0x4, PT ;  /* 0x000000040200780c */ /* 0x004fda0003f05270 */
[----:B------:R-:W-:Y:S05]  /*09b0*/  @P0 BRA `(.L_x_12) ;  /* 0x00000000004c0947 */ /* 0x000fea0003800000 */
[----:B-1----:R-:W1:Y:S01]  /*09c0*/  S2UR UR6, SR_CgaCtaId ;  /* 0x00000000000679c3 */ /* 0x002e620000008800 */
[----:B------:R-:W-:Y:S01]  /*09d0*/  UMOV UR4, 0x1e0 ;  /* 0x000001e000047882 */ /* 0x000fe20000000000 */
[----:B------:R-:W-:Y:S01]  /*09e0*/  UMOV UR5, 0x400 ;  /* 0x0000040000057882 */ /* 0x000fe20000000000 */
[----:B------:R-:W-:Y:S01]  /*09f0*/  USEL UR4, UR4, 0x1a0, UP3 ;  /* 0x000001a004047887 */ /* 0x000fe20009800000 */
[----:B------:R-:W-:Y:S01]  /*0a00*/  UMOV UR8, 0x1 ;  /* 0x0000000100087882 */ /* 0x000fe20000000000 */
[----:B------:R-:W-:Y:S01]  /*0a10*/  ELECT P0, URZ, PT ;  /* 0x0000000000ff782f */ /* 0x000fe20003800000 */
[----:B------:R-:W-:-:S04]  /*0a20*/  UIADD3 UR8, UPT, UPT, -UR8, 0x100000, URZ ;  /* 0x0010000008087890 */ /* 0x000fc8000fffe1ff */
[----:B------:R-:W-:Y:S02]  /*0a30*/  USHF.L.U32 UR9, UR8, 0xb, URZ ;  /* 0x0000000b08097899 */ /* 0x000fe400080006ff */
[----:B------:R-:W-:Y:S02]  /*0a40*/  USHF.L.U32 UR8, UR8, 0x1, URZ ;  /* 0x0000000108087899 */ /* 0x000fe400080006ff */
[----:B-1----:R-:W-:Y:S02]  /*0a50*/  ULEA UR6, UR6, UR5, 0x18 ;  /* 0x0000000506067291 */ /* 0x002fe4000f8ec0ff */
[----:B------:R-:W-:-:S04]  /*0a60*/  UIADD3 UR4, UPT, UPT, -UR4, 0x100000, URZ ;  /* 0x0010000004047890 */ /* 0x000fc8000fffe1ff */
[----:B------:R-:W-:Y:S02]  /*0a70*/  USHF.L.U32 UR5, UR4, 0xb, URZ ;  /* 0x0000000b04057899 */ /* 0x000fe400080006ff */
[----:B------:R-:W-:Y:S01]  /*0a80*/  USHF.L.U32 UR4, UR4, 0x1, URZ ;  /* 0x0000000104047899 */ /* 0x000fe200080006ff */
[----:B------:R-:W1:Y:S03]  /*0a90*/  FENCE.VIEW.ASYNC.S ;  /* 0x00000000000073c6 */ /* 0x000e660000000000 */
[----:B-1----:R2:W1:Y:S08]  /*0aa0*/  SYNCS.EXCH.64 URZ, [UR6+0xb0], UR8 ;  /* 0x0000b00806ff75b2 */ /* 0x0024700008000100 */
[----:B------:R2:W1:Y:S01]  /*0ab0*/  SYNCS.EXCH.64 URZ, [UR6+0xc0], UR4 ;  /* 0x0000c00406ff75b2 */ /* 0x0004620008000100 */
[----:B------:R2:W1:Y:S01]  /*0ac0*/  SYNCS.EXCH.64 URZ, [UR6+0xb8], UR8 ;  /* 0x0000b80806ff75b2 */ /* 0x0004620008000100 */
[----:B------:R2:W1:Y:S02]  /*0ad0*/  SYNCS.EXCH.64 URZ, [UR6+0xc8], UR4 ;  /* 0x0000c80406ff75b2 */ /* 0x0004640008000100 */
[----:B--2---:R-:W-:Y:S01]  /*0ae0*/  NOP ;  /* 0x0000000000007918 */ /* 0x004fe20000000000 */
.L_x_12:
        /* <DEDUP_REMOVED lines=26> */
.L_x_13:
[----:B------:R-:W2:Y:S01]  /*0c90*/  SHFL.IDX PT, R2, R81, RZ, 0x1f ;  /* 0x00001fff51027589 */ /* 0x000ea200000e0000 */
[----:B------:R-:W1:Y:S01]  /*0ca0*/  S2UR UR47, SR_CgaCtaId ;  /* 0x00000000002f79c3 */ /* 0x000e620000008800 */
[----:B------:R-:W-:Y:S01]  /*0cb0*/  NOP ;  /* 0x0000000000007918 */ /* 0x000fe20000000000 */
[----:B--2---:R-:W-:-:S13]  /*0cc0*/  ISETP.NE.AND P0, PT, R2, 0x3, PT ;  /* 0x000000030200780c */ /* 0x004fda0003f05270 */
[----:B-1----:R-:W-:Y:S05]  /*0cd0*/  @P0 BRA `(.L_x_14) ;  /* 0x0000000000340947 */ /* 0x002fea0003800000 */
[----:B------:R-:W-:Y:S01]  /*0ce0*/  UMOV UR4, 0x400 ;  /* 0x0000040000047882 */ /* 0x000fe20000000000 */
[----:B------:R-:W-:Y:S01]  /*0cf0*/  UMOV UR6, 0x20 ;  /* 0x0000002000067882 */ /* 0x000fe20000000000 */
[----:B------:R-:W-:Y:S02]  /*0d00*/  ULEA UR4, UR47, UR4, 0x18 ;  /* 0x000000042f047291 */ /* 0x000fe4000f8ec0ff */
[----:B------:R-:W-:-:S04]  /*0d10*/  UIADD3 UR6, UPT, UPT, -UR6, 0x100000, URZ ;  /* 0x0010000006067890 */ /* 0x000fc8000fffe1ff */
[----:B------:R-:W-:Y:S02]  /*0d20*/  USHF.L.U32 UR7, UR6, 0xb, URZ ;  /* 0x0000000b06077899 */ /* 0x000fe400080006ff */
[----:B------:R-:W-:Y:S01]  /*0d30*/  USHF.L.U32 UR6, UR6, 0x1, URZ ;  /* 0x0000000106067899 */ /* 0x000fe200080006ff */
[----:B------:R-:W-:Y:S01]  /*0d40*/  ELECT P0, URZ, PT ;  /* 0x0000000000ff782f */ /* 0x000fe20003800000 */
[----:B------:R-:W1:Y:S10]  /*0d50*/  FENCE.VIEW.ASYNC.S ;  /* 0x00000000000073c6 */ /* 0x000e740000000000 */
[----:B-1----:R1:W2:Y:S01]  /*0d60*/  SYNCS.EXCH.64 URZ, [UR4+0x110], UR6 ;  /* 0x0001100604ff75b2 */ /* 0x0022a20008000100 */
[----:B------:R1:W1:Y:S01]  /*0d70*/  SYNCS.EXCH.64 URZ, [UR4+0x120], UR6 ;  /* 0x0001200604ff75b2 */ /* 0x0002620008000100 */
[----:B------:R1:W1:Y:S01]  /*0d80*/  SYNCS.EXCH.64 URZ, [UR4+0x118], UR6 ;  /* 0x0001180604ff75b2 */ /* 0x0002620008000100 */
[----:B------:R1:W1:Y:S01]  /*0d90*/  SYNCS.EXCH.64 URZ, [UR4+0x128], UR6 ;  /* 0x0001280604ff75b2 */ /* 0x0002620008000100 */
[----:B------:R-:W-:Y:S01]  /*0da0*/  NOP ;  /* 0x0000000000007918 */ /* 0x000fe20000000000 */
.L_x_14:
[----:B-1----:R-:W1:Y:S01]  /*0db0*/  LDCU UR4, c[0x0][0x36c] ;  /* 0x00006d80ff0477ac */ /* 0x002e620008000800 */
[----:B------:R-:W-:Y:S01]  /*0dc0*/  ISETP.NE.OR P3, PT, R0, 0x2, !P3 ;  /* 0x000000020000780c */ /* 0x000fe20005f65670 */
[----:B------:R-:W-:Y:S01]  /*0dd0*/  NOP ;  /* 0x0000000000007918 */ /* 0x000fe20000000000 */
[----:B------:R-:W-:Y:S01]  /*0de0*/  LOP3.LUT R0, R94, 0x1f, RZ, 0xc0, !PT ;  /* 0x0000001f5e007812 */ /* 0x000fe200078ec0ff */
[----:B------:R-:W-:Y:S02]  /*0df0*/  UISETP.NE.AND UP4, UPT, UR17, URZ, UPT ;  /* 0x000000ff1100728c */ /* 0x000fe4000bf85270 */
[----:B-1----:R-:W-:-:S09]  /*0e00*/  UISETP.EQ.U32.AND UP5, UPT, UR4, 0x1, UPT ;  /* 0x000000010400788c */ /* 0x002fd2000bfa2070 */
[----:B------:R-:W-:Y:S05]  /*0e10*/  BRA.U !UP5, `(.L_x_15) ;  /* 0x000000010d087547 */ /* 0x000fea000b800000 */
[----:B--234-:R-:W-:Y:S01]  /*0e20*/  UCGABAR_ARV ;  /* 0x00000000000079c7 */ /* 0x01cfe20008000000 */
[----:B------:R-:W-:Y:S05]  /*0e30*/  BRA `(.L_x_16) ;  /* 0x0000000000047947 */ /* 0x000fea0003800000 */
.L_x_15:
[----:B--234-:R-:W-:Y:S01]  /*0e40*/  NOP ;  /* 0x0000000000007918 */ /* 0x01cfe20000000000 */
.L_x_16:
[----:B------:R-:W1:Y:S01]  /*0e50*/  S2UR UR7, SR_CTAID.X ;  /* 0x00000000000779c3 */ /* 0x000e620000002500 */
[----:B------:R-:W-:-:S05]  /*0e60*/  CS2R.32 R82, SR_CgaSize ;  /* 0x0000000000527805 */ /* 0x000fca0000008a00 */
[----:B------:R-:W-:-:S05]  /*0e70*/  IMAD R82, R82, -0xa0, RZ ;  /* 0xffffff6052527824 */ /* 0x000fca00078e02ff */
[----:B------:R-:W-:-:S14]  /*0e80*/  R2UR UR5, R82 ;  /* 0x00000000520572ca */ /* 0x000fdc00000e0000 */
[----:B------:R-:W2:Y:S01]  /*0e90*/  LDCU UR5, c[0x0][UR5+0x2b0] ;  /* 0x00005600050577ac */ /* 0x000ea20008000800 */
[----:B------:R-:W-:-:S05]  /*0ea0*/  CS2R.32 R82, SR_CgaSize ;  /* 0x0000000000527805 */ /* 0x000fca0000008a00 */
[----:B------:R-:W-:-:S05]  /*0eb0*/  IMAD R82, R82, -0xa0, RZ ;  /* 0xffffff6052527824 */ /* 0x000fca00078e02ff */
[----:B------:R-:W-:-:S14]  /*0ec0*/  R2UR UR4, R82 ;  /* 0x00000000520472ca */ /* 0x000fdc00000e0000 */
[----:B------:R-:W3:Y:S01]  /*0ed0*/  LDCU UR4, c[0x0][UR4+0x2b4] ;  /* 0x00005680040477ac */ /* 0x000ee20008000800 */
[----:B------:R-:W4:Y:S01]  /*0ee0*/  S2UR UR8, SR_CTAID.Y ;  /* 0x00000000000879c3 */ /* 0x000f220000002600 */
[----:B------:R-:W-:-:S05]  /*0ef0*/  CS2R.32 R82, SR_CgaSize ;  /* 0x0000000000527805 */ /* 0x000fca0000008a00 */
[----:B------:R-:W-:-:S05]  /*0f00*/  IMAD R82, R82, -0xa0, RZ ;  /* 0xffffff6052527824 */ /* 0x000fca00078e02ff */
[----:B------:R-:W-:-:S14]  /*0f10*/  R2UR UR9, R82 ;  /* 0x00000000520972ca */ /* 0x000fdc00000e0000 */
[----:B------:R-:W3:Y:S01]  /*0f20*/  LDCU UR9, c[0x0][UR9+0x2a0] ;  /* 0x00005400090977ac */ /* 0x000ee20008000800 */
[----:B------:R-:W3:Y:S01]  /*0f30*/  LDCU UR21, c[0x0][0xb24] ;  /* 0x00016480ff1577ac */ /* 0x000ee20008000800 */
[----:B------:R-:W1:Y:S01]  /*0f40*/  S2UR UR36, SR_CTAID.Z ;  /* 0x00000000002479c3 */ /* 0x000e620000002700 */
[----:B------:R-:W-:-:S05]  /*0f50*/  CS2R.32 R82, SR_CgaSize ;  /* 0x0000000000527805 */ /* 0x000fca0000008a00 */
[----:B------:R-:W-:-:S05]  /*0f60*/  IMAD R82, R82, -0xa0, RZ ;  /* 0xffffff6052527824 */ /* 0x000fca00078e02ff */
[----:B------:R-:W-:-:S14]  /*0f70*/  R2UR UR63, R82 ;  /* 0x00000000523f72ca */ /* 0x000fdc00000e0000 */
[----:B------:R-:W3:Y:S01]  /*0f80*/  LDCU UR63, c[0x0][UR63+0x2a4] ;  /* 0x000054803f3f77ac */ /* 0x000ee20008000800 */
[----:B------:R-:W3:Y:S01]  /*0f90*/  LDCU UR42, c[0x0][0xb24] ;  /* 0x00016480ff2a77ac */ /* 0x000ee20008000800 */
[----:B-1----:R-:W-:Y:S01]  /*0fa0*/  I2FP.F32.U32 R3, UR7 ;  /* 0x0000000700037c45 */ /* 0x002fe20008201000 */
[----:B------:R-:W1:Y:S04]  /*0fb0*/  LDCU UR28, c[0x0][0xb30] ;  /* 0x00016600ff1c77ac */ /* 0x000e680008000800 */
[----:B--2---:R-:W-:Y:S01]  /*0fc0*/  FMUL R3, R3, UR5 ;  /* 0x0000000503037c20 */ /* 0x004fe20008400000 */
[----:B------:R-:W-:Y:S01]  /*0fd0*/  USHF.L.U32 UR26, UR47, 0xc, URZ ;  /* 0x0000000c2f1a7899 */ /* 0x000fe200080006ff */
[----:B----4-:R-:W-:Y:S01]  /*0fe0*/  I2FP.F32.U32 R2, UR8 ;  /* 0x0000000800027c45 */ /* 0x010fe20008201000 */
[----:B---3--:R-:W-:-:S03]  /*0ff0*/  UISETP.GE.AND UP2, UPT, UR21, 0x1, UPT ;  /* 0x000000011500788c */ /* 0x008fc6000bf46270 */
[----:B------:R-:W2:Y:S01]  /*1000*/  F2I.U32.TRUNC.NTZ R3, R3 ;  /* 0x0000000300037305 */ /* 0x000ea2000020f000 */
[----:B------:R-:W-:Y:S01]  /*1010*/  UMOV UR16, UR7 ;  /* 0x0000000700107c82 */ /* 0x000fe20008000000 */
[----:B------:R-:W-:Y:S01]  /*1020*/  FMUL R2, R2, UR4 ;  /* 0x0000000402027c20 */ /* 0x000fe20008400000 */
[----:B------:R-:W-:-:S05]  /*1030*/  UMOV UR20, UR8 ;  /* 0x0000000800147c82 */ /* 0x000fca0008000000 */
[----:B------:R-:W3:Y:S01]  /*1040*/  F2I.U32.TRUNC.NTZ R2, R2 ;  /* 0x0000000200027305 */ /* 0x000ee2000020f000 */
[----:B--2---:R-:W-:Y:S02]  /*1050*/  R2UR UR4, R3 ;  /* 0x00000000030472ca */ /* 0x004fe400000e0000 */
[----:B---3--:R-:W-:Y:S02]  /*1060*/  R2UR UR6, R2 ;  /* 0x00000000020672ca */ /* 0x008fe400000e0000 */
[----:B------:R-:W-:-:S09]  /*1070*/  PRMT R2, RZ, 0x7610, R2 ;  /* 0x00007610ff027816 */ /* 0x000fd20000000002 */
[----:B------:R-:W-:-:S04]  /*1080*/  UIADD3 UR5, UPT, UPT, -UR4, URZ, URZ ;  /* 0x000000ff04057290 */ /* 0x000fc8000fffe1ff */
[----:B------:R-:W-:Y:S02]  /*1090*/  UIMAD UR5, UR9, UR5, UR7 ;  /* 0x00000005090572a4 */ /* 0x000fe4000f8e0207 */
[----:B------:R-:W-:-:S04]  /*10a0*/  UIADD3 UR4, UPT, UPT, -UR6, URZ, URZ ;  /* 0x000000ff06047290 */ /* 0x000fc8000fffe1ff */
[----:B------:R-:W-:Y:S01]  /*10b0*/  IMAD.U32 R82, RZ, RZ, UR5 ;  /* 0x00000005ff527e24 */ /* 0x000fe2000f8e00ff */
[----:B------:R-:W-:Y:S01]  /*10c0*/  UIMAD UR63, UR63, UR4, UR8 ;  /* 0x000000043f3f72a4 */ /* 0x000fe2000f8e0208 */
[----:B-1----:R-:W-:Y:S11]  /*10d0*/  BRA.U UP4, `(.L_x_17) ;  /* 0x0000000104287547 */ /* 0x002ff6000b800000 */
[----:B------:R-:W-:Y:S01]  /*10e0*/  R2UR UR4, R82 ;  /* 0x00000000520472ca */ /* 0x000fe200000e0000 */
[----:B------:R-:W-:Y:S02]  /*10f0*/  UISETP.NE.AND UP0, UPT, UR63, URZ, UPT ;  /* 0x000000ff3f00728c */ /* 0x000fe4000bf05270 */
[----:B------:R-:W-:-:S10]  /*1100*/  UISETP.NE.AND UP1, UPT, UR63, 0x1, UPT ;  /* 0x000000013f00788c */ /* 0x000fd4000bf25270 */
[----:B------:R-:W-:-:S04]  /*1110*/  UISETP.EQ.OR UP0, UPT, UR4, URZ, !UP0 ;  /* 0x000000ff0400728c */ /* 0x000fc8000c702670 */
[----:B------:R-:W-:Y:S02]  /*1120*/  USEL UR5, URZ, 0x1, !UP0 ;  /* 0x00000001ff057887 */ /* 0x000fe4000c000000 */
[----:B------:R-:W-:Y:S02]  /*1130*/  UISETP.NE.AND UP0, UPT, UR4, URZ, UPT ;  /* 0x000000ff0400728c */ /* 0x000fe4000bf05270 */
[----:B------:R-:W-:-:S04]  /*1140*/  USEL UR4, URZ, 0x2, UP1 ;  /* 0x00000002ff047887 */ /* 0x000fc80008800000 */
[----:B------:R-:W-:-:S04]  /*1150*/  USEL UR4, UR4, 0x2, UP0 ;  /* 0x0000000204047887 */ /* 0x000fc80008000000 */
[----:B------:R-:W-:-:S06]  /*1160*/  UIADD3 UR4, UPT, UPT, UR5, UR4, URZ ;  /* 0x0000000405047290 */ /* 0x000fcc000fffe0ff */
[----:B------:R-:W-:Y:S02]  /*1170*/  MOV R2, UR4 ;  /* 0x0000000400027c02 */ /* 0x000fe40008000f00 */
.L_x_17:
[----:B------:R-:W-:Y:S05]  /*1180*/  BRA.U !UP2, `(.L_x_18) ;  /* 0x000000010ad47547 */ /* 0x000fea000b800000 */
[----:B------:R-:W1:Y:S01]  /*1190*/  LDCU.128 UR12, c[0x0][0xb10] ;  /* 0x00016200ff0c77ac */ /* 0x000e620008000c00 */
[----:B------:R-:W2:Y:S01]  /*11a0*/  LDCU UR6, c[0x0][0x370] ;  /* 0x00006e00ff0677ac */ /* 0x000ea20008000800 */
[----:B------:R-:W3:Y:S01]  /*11b0*/  LDCU UR5, c[0x0][0x374] ;  /* 0x00006e80ff0577ac */ /* 0x000ee20008000800 */
[----:B------:R-:W4:Y:S01]  /*11c0*/  LDCU UR27, c[0x0][0xb0c] ;  /* 0x00016180ff1b77ac */ /* 0x000f220008000800 */
[----:B------:R-:W4:Y:S01]  /*11d0*/  LDCU UR4, c[0x0][0xb20] ;  /* 0x00016400ff0477ac */ /* 0x000f220008000800 */
[----:B------:R-:W4:Y:S01]  /*11e0*/  LDCU.64 UR8, c[0x0][0xb28] ;  /* 0x00016500ff0877ac */ /* 0x000f220008000a00 */
[----:B-1----:R-:W-:Y:S02]  /*11f0*/  UISETP.NE.AND UP0, UPT, UR14, 0x1, UPT ;  /* 0x000000010e00788c */ /* 0x002fe4000bf05270 */
[----:B---3--:R-:W-:Y:S02]  /*1200*/  UIMAD.WIDE.U32 UR10, UR5, UR15, URZ ;  /* 0x0000000f050a72a5 */ /* 0x008fe4000f8e00ff */
[----:B--2---:R-:W-:-:S02]  /*1210*/  UIMAD.WIDE.U32 UR22, UR6, UR12, URZ ;  /* 0x0000000c061672a5 */ /* 0x004fc4000f8e00ff */
[----:B----4-:R-:W-:Y:S02]  /*1220*/  UISETP.NE.AND UP1, UPT, UR27, 0x1, UPT ;  /* 0x000000011b00788c */ /* 0x010fe4000bf25270 */
[----:B------:R-:W-:Y:S01]  /*1230*/  UISETP.NE.AND UP2, UPT, UR21, 0x1, UPT ;  /* 0x000000011500788c */ /* 0x000fe2000bf45270 */
[----:B------:R-:W-:Y:S02]  /*1240*/  UMOV UR10, UR11 ;  /* 0x0000000b000a7c82 */ /* 0x000fe40008000000 */
[----:B------:R-:W-:Y:S01]  /*1250*/  UMOV UR22, UR23 ;  /* 0x0000001700167c82 */ /* 0x000fe20008000000 */
[----:B------:R-:W-:Y:S02]  /*1260*/  @UP0 USHF.R.U32.HI UR5, URZ, UR4, UR10 ;  /* 0x00000004ff050299 */ /* 0x000fe4000801160a */
[----:B------:R-:W-:Y:S02]  /*1270*/  UIMAD.WIDE.U32 UR24, UR20, UR15, URZ ;  /* 0x0000000f141872a5 */ /* 0x000fe4000f8e00ff */
[----:B------:R-:W-:-:S02]  /*1280*/  UIMAD.WIDE.U32 UR10, UR5, UR8, URZ ;  /* 0x00000008050a72a5 */ /* 0x000fc4000f8e00ff */
[----:B------:R-:W-:Y:S02]  /*1290*/  @UP1 USHF.R.U32.HI UR6, URZ, UR13, UR22 ;  /* 0x0000000dff061299 */ /* 0x000fe40008011616 */
[----:B------:R-:W-:Y:S02]  /*12a0*/  UIMAD.WIDE.U32 UR18, UR16, UR12, URZ ;  /* 0x0000000c101272a5 */ /* 0x000fe4000f8e00ff */
[----:B------:R-:W-:Y:S01]  /*12b0*/  UIMAD.WIDE.U32 UR22, UR6, UR8, URZ ;  /* 0x00000008061672a5 */ /* 0x000fe2000f8e00ff */
[----:B------:R-:W-:Y:S01]  /*12c0*/  UMOV UR24, UR25 ;  /* 0x0000001900187c82 */ /* 0x000fe20008000000 */
[----:B------:R-:W-:Y:S01]  /*12d0*/  UMOV UR10, UR11 ;  /* 0x0000000b000a7c82 */ /* 0x000fe20008000000 */
[----:B------:R-:W-:Y:S02]  /*12e0*/  USHF.R.U32.HI UR24, URZ, UR4, UR24 ;  /* 0x00000004ff187299 */ /* 0x000fe40008011618 */
[----:B------:R-:W-:Y:S02]  /*12f0*/  @UP2 USHF.R.U32.HI UR5, URZ, UR9, UR10 ;  /* 0x00000009ff052299 */ /* 0x000fe4000801160a */
[----:B------:R-:W-:Y:S01]  /*1300*/  UMOV UR7, UR23 ;  /* 0x0000001700077c82 */ /* 0x000fe20008000000 */
[----:B------:R-:W-:Y:S01]  /*1310*/  UMOV UR18, UR19 ;  /* 0x0000001300127c82 */ /* 0x000fe20008000000 */
[----:B------:R-:W-:-:S02]  /*1320*/  @UP2 USHF.R.U32.HI UR6, URZ, UR9, UR7 ;  /* 0x00000009ff062299 */ /* 0x000fc40008011607 */
[----:B------:R-:W-:Y:S02]  /*1330*/  USHF.R.U32.HI UR13, URZ, UR13, UR18 ;  /* 0x0000000dff0d7299 */ /* 0x000fe40008011612 */
[----:B------:R-:W-:Y:S02]  /*1340*/  USEL UR4, UR20, UR24, !UP0 ;  /* 0x0000001814047287 */ /* 0x000fe4000c000000 */
[----:B------:R-:W-:Y:S02]  /*1350*/  UIMAD UR7, UR5, UR21, URZ ;  /* 0x00000015050772a4 */ /* 0x000fe4000f8e02ff */
[----:B------:R-:W-:Y:S02]  /*1360*/  USEL UR5, UR16, UR13, !UP1 ;  /* 0x0000000d10057287 */ /* 0x000fe4000c800000 */
[----:B------:R-:W-:Y:S02]  /*1370*/  UIMAD UR12, UR6, UR21, URZ ;  /* 0x00000015060c72a4 */ /* 0x000fe4000f8e02ff */
[----:B------:R-:W-:-:S02]  /*1380*/  UISETP.GE.AND UP0, UPT, UR4, UR7, UPT ;  /* 0x000000070400728c */ /* 0x000fc4000bf06270 */
[----:B------:R-:W-:Y:S02]  /*1390*/  UIMAD.WIDE.U32 UR10, UR4, UR8, URZ ;  /* 0x00000008040a72a5 */ /* 0x000fe4000f8e00ff */
[----:B------:R-:W-:Y:S02]  /*13a0*/  UISETP.GE.OR UP0, UPT, UR5, UR12, UP0 ;  /* 0x0000000c0500728c */ /* 0x000fe40008706670 */
[----:B------:R-:W-:Y:S02]  /*13b0*/  UIMAD.WIDE.U32 UR12, UR5, UR8, URZ ;  /* 0x00000008050c72a5 */ /* 0x000fe4000f8e00ff */
[----:B------:R-:W-:Y:S01]  /*13c0*/  UIADD3 UR10, UPT, UPT, -UR4, URZ, URZ ;  /* 0x000000ff040a7290 */ /* 0x000fe2000fffe1ff */
[----:B------:R-:W-:Y:S01]  /*13d0*/  UMOV UR8, UR11 ;  /* 0x0000000b00087c82 */ /* 0x000fe20008000000 */
[----:B------:R-:W-:Y:S02]  /*13e0*/  UIADD3 UR11, UPT, UPT, -UR5, URZ, URZ ;  /* 0x000000ff050b7290 */ /* 0x000fe4000fffe1ff */
[----:B------:R-:W-:-:S03]  /*13f0*/  USHF.R.U32.HI UR8, URZ, UR9, UR8 ;  /* 0x00000009ff087299 */ /* 0x000fc60008011608 */
[----:B------:R-:W-:Y:S01]  /*1400*/  @!UP0 UMOV UR7, UR13 ;  /* 0x0000000d00078c82 */ /* 0x000fe20008000000 */
[----:B------:R-:W-:Y:S02]  /*1410*/  UIMAD UR20, UR14, UR10, UR20 ;  /* 0x0000000a0e1472a4 */ /* 0x000fe4000f8e0214 */
[----:B------:R-:W-:Y:S02]  /*1420*/  USEL UR8, UR4, UR8, !UP2 ;  /* 0x0000000804087287 */ /* 0x000fe4000d000000 */
[----:B------:R-:W-:Y:S02]  /*1430*/  @!UP0 USHF.R.U32.HI UR7, URZ, UR9, UR7 ;  /* 0x00000009ff078299 */ /* 0x000fe40008011607 */
[----:B------:R-:W-:Y:S02]  /*1440*/  UIADD3 UR9, UPT, UPT, -UR8, URZ, URZ ;  /* 0x000000ff08097290 */ /* 0x000fe4000fffe1ff */
[----:B------:R-:W-:Y:S02]  /*1450*/  @!UP0 USEL UR7, UR5, UR7, !UP2 ;  /* 0x0000000705078287 */ /* 0x000fe4000d000000 */
[----:B------:R-:W-:-:S02]  /*1460*/  UIMAD UR9, UR21, UR9, UR4 ;  /* 0x00000009150972a4 */ /* 0x000fc4000f8e0204 */
[----:B------:R-:W-:Y:S02]  /*1470*/  @!UP0 UIADD3 UR8, UPT, UPT, UR8, -UR7, URZ ;  /* 0x8000000708088290 */ /* 0x000fe4000fffe0ff */
[----:B------:R-:W-:Y:S02]  /*1480*/  @!UP0 UIMAD UR6, UR9, UR6, UR7 ;  /* 0x00000006090682a4 */ /* 0x000fe4000f8e0207 */
[----:B------:R-:W-:Y:S02]  /*1490*/  @!UP0 UIMAD UR4, UR8, UR21, UR5 ;  /* 0x00000015080482a4 */ /* 0x000fe4000f8e0205 */
[----:B------:R-:W-:Y:S02]  /*14a0*/  UIMAD UR16, UR27, UR11, UR16 ;  /* 0x0000000b1b1072a4 */ /* 0x000fe4000f8e0210 */
[----:B------:R-:W-:Y:S01]  /*14b0*/  UIMAD UR20, UR4, UR14, UR20 ;  /* 0x0000000e041472a4 */ /* 0x000fe2000f8e0214 */
[----:B------:R-:W-:Y:S02]  /*14c0*/  @!UP0 UMOV UR5, UR6 ;  /* 0x0000000600058c82 */ /* 0x000fe40008000000 */
[----:B------:R-:W-:-:S12]  /*14d0*/  UIMAD UR16, UR5, UR27, UR16 ;  /* 0x0000001b051072a4 */ /* 0x000fd8000f8e0210 */
.L_x_18:
[----:B------:R-:W-:Y:S02]  /*14e0*/  UISETP.NE.AND UP1, UPT, UR28, 0x1, UPT ;  /* 0x000000011c00788c */ /* 0x000fe4000bf25270 */
[----:B------:R-:W-:Y:S02]  /*14f0*/  UISETP.NE.AND UP0, UPT, UR17, 0x2, UPT ;  /* 0x000000021100788c */ /* 0x000fe4000bf05270 */
[----:B------:R-:W-:-:S05]  /*1500*/  ULOP3.LUT UR21, UR26, 0x1000, URZ, 0xc0, !UPT ;  /* 0x000010001a157892 */ /* 0x000fca000f8ec0ff */
[----:B------:R-:W-:Y:S07]  /*1510*/  BRA.U UP1, `(.L_x_19) ;  /* 0x0000000101447547 */ /* 0x000fee000b800000 */
[----:B------:R-:W1:Y:S01]  /*1520*/  LDCU.128 UR8, c[0x0][0xb10] ;  /* 0x00016200ff0877ac */ /* 0x000e620008000c00 */
[----:B------:R-:W2:Y:S01]  /*1530*/  LDCU UR12, c[0x0][0xb0c] ;  /* 0x00016180ff0c77ac */ /* 0x000ea20008000800 */
[----:B------:R-:W3:Y:S01]  /*1540*/  LDCU UR13, c[0x0][0xb20] ;  /* 0x00016400ff0d77ac */ /* 0x000ee20008000800 */
[----:B-1----:R-:W-:Y:S02]  /*1550*/  UIMAD.WIDE.U32 UR6, UR16, UR8, URZ ;  /* 0x00000008100672a5 */ /* 0x002fe4000f8e00ff */
[----:B------:R-:W-:Y:S02]  /*1560*/  UIMAD.WIDE.U32 UR4, UR20, UR11, URZ ;  /* 0x0000000b140472a5 */ /* 0x000fe4000f8e00ff */
[----:B--2---:R-:W-:Y:S02]  /*1570*/  UISETP.NE.AND UP2, UPT, UR12, 0x1, UPT ;  /* 0x000000010c00788c */ /* 0x004fe4000bf45270 */
[----:B------:R-:W-:Y:S01]  /*1580*/  UISETP.NE.AND UP1, UPT, UR10, 0x1, UPT ;  /* 0x000000010a00788c */ /* 0x000fe2000bf25270 */
[----:B------:R-:W-:-:S02]  /*1590*/  UMOV UR6, UR7 ;  /* 0x0000000700067c82 */ /* 0x000fc40008000000 */
[----:B------:R-:W-:Y:S01]  /*15a0*/  UMOV UR4, UR5 ;  /* 0x0000000500047c82 */ /* 0x000fe20008000000 */
[----:B------:R-:W-:Y:S02]  /*15b0*/  USHF.R.U32.HI UR6, URZ, UR9, UR6 ;  /* 0x00000009ff067299 */ /* 0x000fe40008011606 */
[----:B---3--:R-:W-:Y:S02]  /*15c0*/  USHF.R.U32.HI UR4, URZ, UR13, UR4 ;  /* 0x0000000dff047299 */ /* 0x008fe40008011604 */
[----:B------:R-:W-:Y:S02]  /*15d0*/  USEL UR5, UR16, UR6, !UP2 ;  /* 0x0000000610057287 */ /* 0x000fe4000d000000 */
[----:B------:R-:W-:-:S04]  /*15e0*/  USEL UR4, UR20, UR4, !UP1 ;  /* 0x0000000414047287 */ /* 0x000fc8000c800000 */
[----:B------:R-:W-:Y:S02]  /*15f0*/  UIADD3 UR6, UPT, UPT, UR5, -UR4, URZ ;  /* 0x8000000405067290 */ /* 0x000fe4000fffe0ff */
[----:B------:R-:W-:Y:S02]  /*1600*/  UIADD3 UR4, UPT, UPT, -UR5, UR4, URZ ;  /* 0x0000000405047290 */ /* 0x000fe4000fffe1ff */
[----:B------:R-:W-:Y:S02]  /*1610*/  UIMAD UR20, UR6, UR10, UR20 ;  /* 0x0000000a061472a4 */ /* 0x000fe4000f8e0214 */
[----:B------:R-:W-:-:S12]  /*1620*/  UIMAD UR16, UR4, UR12, UR16 ;  /* 0x0000000c041072a4 */ /* 0x000fd8000f8e0210 */
.L_x_19:
[----:B------:R-:W-:Y:S05]  /*1630*/  BRA.U !UP5, `(.L_x_20) ;  /* 0x000000010d0c7547 */ /* 0x000fea000b800000 */
[----:B------:R-:W-:Y:S01]  /*1640*/  UCGABAR_WAIT ;  /* 0x0000000000007dc7 */ /* 0x000fe20008000000 */
[----:B------:R-:W-:Y:S01]  /*1650*/  CCTL.IVALL ;  /* 0x00000000ff00798f */ /* 0x000fe20002000000 */
[----:B------:R-:W-:Y:S05]  /*1660*/  BRA `(.L_x_21) ;  /* 0x0000000000047947 */ /* 0x000fea0003800000 */
.L_x_20:
[----:B------:R-:W-:Y:S06]  /*1670*/  BAR.SYNC.DEFER_BLOCKING 0x0 ;  /* 0x0000000000007b1d */ /* 0x000fec0000010000 */
.L_x_21:
[----:B------:R-:W-:Y:S05]  /*1680*/  BRA.U UP0, `(.L_x_22) ;  /* 0x0000001500087547 */ /* 0x000fea000b800000 */
[----:B------:R-:W1:Y:S01]  /*1690*/  LDCU UR6, c[0x0][0x38c] ;  /* 0x00007180ff0677ac */ /* 0x000e620008000800 */
[----:B------:R-:W-:Y:S01]  /*16a0*/  PLOP3.LUT P1, PT, PT, PT, UP3, 0x80, 0x8 ;  /* 0x000000000008781c */ /* 0x000fe20003f2f038 */
[----:B------:R-:W-:Y:S01]  /*16b0*/  IMAD.MOV.U32 R12, RZ, RZ, 0x1 ;  /* 0x00000001ff0c7424 */ /* 0x000fe200078e00ff */
[----:B------:R-:W-:Y:S01]  /*16c0*/  ISETP.EQ.OR P2, PT, R0, RZ, P3 ;  /* 0x000000ff0000720c */ /* 0x000fe20001f42670 */
[----:B------:R-:W-:Y:S01]  /*16d0*/  UISETP.NE.AND UP1, UPT, UR17, URZ, UPT ;  /* 0x000000ff1100728c */ /* 0x000fe2000bf25270 */
[----:B------:R-:W-:Y:S02]  /*16e0*/  PLOP3.LUT P1, PT, P1, PT, PT, 0x8, 0x80 ;  /* 0x000000000080781c */ /* 0x000fe40000f2e170 */
[----:B------:R-:W-:Y:S01]  /*16f0*/  CS2R R10, SRZ ;  /* 0x00000000000a7805 */ /* 0x000fe2000001ff00 */
[----:B------:R-:W-:Y:S01]  /*1700*/  IMAD.MOV.U32 R9, RZ, RZ, RZ ;  /* 0x000000ffff097224 */ /* 0x000fe200078e00ff */
[----:B------:R-:W2:Y:S01]  /*1710*/  LDCU UR39, c[0x0][0x370] ;  /* 0x00006e00ff2777ac */ /* 0x000ea20008000800 */
[----:B------:R-:W-:Y:S01]  /*1720*/  IMAD.MOV.U32 R8, RZ, RZ, 0x1 ;  /* 0x00000001ff087424 */ /* 0x000fe200078e00ff */
[----:B------:R-:W-:Y:S01]  /*1730*/  USEL UR25, UR43, 0x2, UP1 ;  /* 0x000000022b197887 */ /* 0x000fe20008800000 */
[----:B------:R-:W3:Y:S01]  /*1740*/  LDCU.64 UR28, c[0x0][0x348] ;  /* 0x00006900ff1c77ac */ /* 0x000ee20008000a00 */
[----:B-1----:R-:W-:-:S02]  /*1750*/  UIADD3 UR5, UPT, UPT, UR6, 0x3f, URZ ;  /* 0x0000003f06057890 */ /* 0x002fc4000fffe0ff */
[----:B------:R-:W-:Y:S02]  /*1760*/  USHF.R.U32.HI UR44, URZ, 0x6, UR21 ;  /* 0x00000006ff2c7899 */ /* 0x000fe40008011615 */
[----:B------:R-:W-:Y:S02]  /*1770*/  USHF.R.S32.HI UR4, URZ, 0x1f, UR5 ;  /* 0x0000001fff047899 */ /* 0x000fe40008011405 */
[----:B------:R-:W-:Y:S02]  /*1780*/  UIADD3 UR45, UPT, UPT, UR6, 0x7e, URZ ;  /* 0x0000007e062d7890 */ /* 0x000fe4000fffe0ff */
[----:B------:R-:W-:Y:S01]  /*1790*/  ULEA.HI UR4, UR4, UR5, URZ, 0x6 ;  /* 0x0000000504047291 */ /* 0x000fe2000f8f30ff */
[----:B------:R-:W1:Y:S03]  /*17a0*/  LDCU UR38, c[0x0][0x374] ;  /* 0x00006e80ff2677ac */ /* 0x000e660008000800 */
[----:B------:R-:W-:-:S02]  /*17b0*/  USHF.R.S32.HI UR41, URZ, 0x6, UR4 ;  /* 0x00000006ff297899 */ /* 0x000fc40008011404 */
[----:B------:R-:W-:Y:S02]  /*17c0*/  UIADD3 UR4, UPT, UPT, UR6, -0x1, URZ ;  /* 0xffffffff06047890 */ /* 0x000fe4000fffe0ff */
[----:B------:R-:W-:Y:S02]  /*17d0*/  UISETP.LT.U32.AND UP0, UPT, UR41, 0x6, UPT ;  /* 0x000000062900788c */ /* 0x000fe4000bf01070 */
[----:B------:R-:W-:Y:S02]  /*17e0*/  UISETP.GE.U32.AND UP2, UPT, UR4, -0x7f, UPT ;  /* 0xffffff810400788c */ /* 0x000fe4000bf46070 */
[----:B------:R-:W-:Y:S01]  /*17f0*/  USEL UR40, UR41, 0x6, UP0 ;  /* 0x0000000629287887 */ /* 0x000fe20008000000 */
[----:B------:R-:W-:-:S03]  /*1800*/  UMOV UR5, URZ ;  /* 0x000000ff00057c82 */ /* 0x000fc60008000000 */
[----:B------:R-:W-:Y:S02]  /*1810*/  UIADD3 UR24, UPT, UPT, UR40, -0x1, URZ ;  /* 0xffffffff28187890 */ /* 0x000fe4000fffe0ff */
[----:B------:R-:W-:-:S03]  /*1820*/  UIADD3 UR43, UPT, UPT, UR41, -UR40, URZ ;  /* 0x80000028292b7290 */ /* 0x000fc6000fffe0ff */
[----:B------:R-:W-:-:S04]  /*1830*/  @UP2 UIADD3 UR24, UPT, UPT, UR40, URZ, URZ ;  /* 0x000000ff28182290 */ /* 0x000fc8000fffe0ff */
[----:B-123--:R-:W-:-:S12]  /*1840*/  UIADD3 UR24, UPT, UPT, UR24, 0x1, URZ ;  /* 0x0000000118187890 */ /* 0x00efd8000fffe0ff */
.L_x_42:
[----:B------:R-:W-:Y:S01]  /*1850*/  UISETP.NE.AND UP0, UPT, UR47, URZ, UPT ;  /* 0x000000ff2f00728c */ /* 0x000fe2000bf05270 */
[----:B-1----:R-:W1:Y:S08]  /*1860*/  S2UR UR47, SR_CgaCtaId ;  /* 0x00000000002f79c3 */ /* 0x002e700000008800 */
[----:B------:R-:W-:Y:S05]  /*1870*/  BRA.U UP0, `(.L_x_23) ;  /* 0x0000000100347547 */ /* 0x000fea000b800000 */
[----:B------:R-:W2:Y:S01]  /*1880*/  S2R R0, SR_CgaCtaId ;  /* 0x0000000000007919 */ /* 0x000ea20000008800 */
[----:B------:R-:W-:Y:S02]  /*1890*/  MOV R3, 0x400 ;  /* 0x0000040000037802 */ /* 0x000fe40000000f00 */
[----:B------:R-:W-:Y:S02]  /*18a0*/  SHF.L.U32 R2, R8, 0x1f, RZ ;  /* 0x0000001f08027819 */ /* 0x000fe400000006ff */
[----:B--2---:R-:W-:-:S05]  /*18b0*/  LEA R0, R0, R3, 0x18 ;  /* 0x0000000300007211 */ /* 0x004fca00078ec0ff */
[----:B------:R-:W-:-:S04]  /*18c0*/  IMAD R3, R9, 0x8, R0 ;  /* 0x0000000809037824 */ /* 0x000fc800078e0200 */
[----:B------:R-:W2:Y:S02]  /*18d0*/  SYNCS.PHASECHK.TRANS64.TRYWAIT P0, [R3+URZ+0x120], R2 ;  /* 0x00012002030075a7 */ /* 0x000ea400080011ff */
[----:B--2---:R-:W-:Y:S05]  /*18e0*/  @!P0 BRA `(.L_x_24) ;  /* 0x0000007c00148947 */ /* 0x004fea0003800000 */
.L_x_140:
[----:B------:R-:W-:Y:S01]  /*18f0*/  VIADD R9, R9, 0x1 ;  /* 0x0000000109097836 */ /* 0x000fe20000000000 */
[----:B------:R2:W-:Y:S04]  /*1900*/  SYNCS.ARRIVE.TRANS64.A1T0 RZ, [R3+URZ+0x110], RZ ;  /* 0x000110ff03ff79a7 */ /* 0x0005e800081000ff */
[----:B------:R-:W-:-:S04]  /*1910*/  ISETP.NE.AND P0, PT, R9, 0x2, PT ;  /* 0x000000020900780c */ /* 0x000fc80003f05270 */
[----:B------:R-:W-:Y:S02]  /*1920*/  SEL R9, R9, RZ, P0 ;  /* 0x000000ff09097207 */ /* 0x000fe40000000000 */
[----:B--2---:R-:W-:-:S04]  /*1930*/  SEL R3, RZ, 0x1, P0 ;  /* 0x00000001ff037807 */ /* 0x004fc80000000000 */
[----:B------:R-:W-:-:S07]  /*1940*/  LOP3.LUT R8, R8, R3, RZ, 0x3c, !PT ;  /* 0x0000000308087212 */ /* 0x000fce00078e3cff */
.L_x_23:
[----:B------:R-:W-:Y:S01]  /*1950*/  UMOV UR6, 0x400 ;  /* 0x0000040000067882 */ /* 0x000fe20000000000 */
[----:B------:R-:W-:Y:S01]  /*1960*/  SHF.L.U32 R0, R12, 0x1f, RZ ;  /* 0x0000001f0c007819 */ /* 0x000fe200000006ff */
[----:B-1----:R-:W-:Y:S02]  /*1970*/  ULEA UR6, UR47, UR6, 0x18 ;  /* 0x000000062f067291 */ /* 0x002fe4000f8ec0ff */
[----:B------:R-:W-:Y:S02]  /*1980*/  UISETP.GE.U32.AND UP0, UPT, UR45, 0x7f, UPT ;  /* 0x0000007f2d00788c */ /* 0x000fe4000bf06070 */
[----:B------:R-:W-:Y:S02]  /*1990*/  ULEA UR4, UR5, UR6, 0x3 ;  /* 0x0000000605047291 */ /* 0x000fe4000f8e18ff */
[----:B------:R-:W-:Y:S02]  /*19a0*/  USHF.L.U32 UR11, UR20, 0x7, URZ ;  /* 0x00000007140b7899 */ /* 0x000fe400080006ff */
[----:B------:R-:W-:Y:S01]  /*19b0*/  ULEA UR35, UR16, UR44, 0x7 ;  /* 0x0000002c10237291 */ /* 0x000fe2000f8e38ff */
[----:B------:R-:W-:-:S04]  /*19c0*/  UMOV UR13, URZ ;  /* 0x000000ff000d7c82 */ /* 0x000fc80008000000 */
[----:B------:R1:W2:Y:S01]  /*19d0*/  SYNCS.PHASECHK.TRANS64.TRYWAIT P0, [UR4+0x30], R0 ;  /* 0x00003000ff0075a7 */ /* 0x0002a20008001104 */
[----:B------:R-:W-:Y:S06]  /*19e0*/  BRA.U !UP0, `(.L_x_25) ;  /* 0x0000000108bc7547 */ /* 0x000fec000b800000 */
[----:B------:R-:W-:Y:S01]  /*19f0*/  UMOV UR7, URZ ;  /* 0x000000ff00077c82 */ /* 0x000fe20008000000 */
[----:B------:R-:W-:-:S05]  /*1a00*/  UMOV UR4, UR5 ;  /* 0x0000000500047c82 */ /* 0x000fca0008000000 */
.L_x_31:
[----:B------:R-:W-:Y:S01]  /*1a10*/  ULEA UR33, UR4, UR6, 0x3 ;  /* 0x0000000604217291 */ /* 0x000fe2000f8e18ff */
[----:B--2---:R-:W-:Y:S01]  /*1a20*/  @!P3 MOV R2, 0x8000 ;  /* 0x000080000002b802 */ /* 0x004fe20000000f00 */
[----:B--2-4-:R-:W-:Y:S10]  /*1a30*/  @P0 BRA `(.L_x_26) ;  /* 0x00000000000c0947 */ /* 0x014ff40003800000 */
[----:B------:R-:W-:-:S04]  /*1a40*/  SHF.L.U32 R3, R12, 0x1f, RZ ;  /* 0x0000001f0c037819 */ /* 0x000fc800000006ff */
[----:B------:R-:W2:Y:S02]  /*1a50*/  SYNCS.PHASECHK.TRANS64.TRYWAIT P0, [UR33+0x30], R3 ;  /* 0x00003003ff0075a7 */ /* 0x000ea40008001121 */
[----:B--2---:R-:W-:Y:S05]  /*1a60*/  @!P0 BRA `(.L_x_27) ;  /* 0x0000007800c88947 */ /* 0x004fea0003800000 */
.L_x_26:
[----:B------:R2:W-:Y:S01]  /*1a70*/  @!P3 SYNCS.ARRIVE.TRANS64 RZ, [UR33], R2 ;  /* 0x00000002ffffb9a7 */ /* 0x0005e20008000021 */
[----:B------:R-:W-:-:S04]  /*1a80*/  ULOP3.LUT UR5, UR25, 0x2, URZ, 0xfc, !UPT ;  /* 0x0000000219057892 */ /* 0x000fc8000f8efcff */
[----:B------:R-:W-:-:S09]  /*1a90*/  UISETP.NE.AND UP0, UPT, UR5, 0x2, UPT ;  /* 0x000000020500788c */ /* 0x000fd2000bf05270 */
[----:B------:R-:W-:Y:S05]  /*1aa0*/  BRA.U UP0, `(.L_x_28) ;  /* 0x0000000100047547 */ /* 0x000fea000b800000 */
[----:B------:R-:W-:Y:S05]  /*1ab0*/  BPT.TRAP 0x1 ;  /* 0x000000040000795c */ /* 0x000fea0000300000 */
.L_x_28:
[----:B------:R-:W-:Y:S04]  /*1ac0*/  BSSY.RECONVERGENT B0, `(.L_x_29) ;  /* 0x0000003000007945 */ /* 0x000fe80003800200 */
[----:B------:R-:W-:Y:S05]  /*1ad0*/  @P2 BRA `(.L_x_30) ;  /* 0x0000000000042947 */ /* 0x000fea0003800000 */
[----:B------:R-:W-:Y:S05]  /*1ae0*/  BPT.TRAP 0x1 ;  /* 0x000000040000795c */ /* 0x000fea0000300000 */
.L_x_30:
[----:B------:R-:W-:Y:S05]  /*1af0*/  BSYNC.RECONVERGENT B0 ;  /* 0x0000000000007941 */ /* 0x000fea0003800200 */
.L_x_29:
[----:B------:R-:W-:Y:S02]  /*1b00*/  UIADD3 UR5, UPT, UPT, UR4, 0x1, URZ ;  /* 0x0000000104057890 */ /* 0x000fe4000fffe0ff */
[----:B------:R-:W-:Y:S02]  /*1b10*/  UIADD3 UR16, UP1, UPT, UR28, 0x80, URZ ;  /* 0x000000801c107890 */ /* 0x000fe4000ff3e0ff */
[----:B------:R-:W-:Y:S02]  /*1b20*/  UISETP.NE.AND UP0, UPT, UR5, 0x6, UPT ;  /* 0x000000060500788c */ /* 0x000fe4000bf05270 */
[----:B------:R-:W-:Y:S02]  /*1b30*/  USHF.L.U32 UR34, UR7, 0x6, URZ ;  /* 0x0000000607227899 */ /* 0x000fe400080006ff */
[----:B------:R-:W-:Y:S02]  /*1b40*/  USEL UR9, URZ, 0x1, UP0 ;  /* 0x00000001ff097887 */ /* 0x000fe40008000000 */
[----:B------:R-:W-:-:S02]  /*1b50*/  USEL UR5, UR5, URZ, UP0 ;  /* 0x000000ff05057287 */ /* 0x000fc40008000000 */
[----:B------:R-:W-:Y:S02]  /*1b60*/  UIADD3 UR14, UP0, UPT, UR28, 0x180, URZ ;  /* 0x000001801c0e7890 */ /* 0x000fe4000ff1e0ff */
[----:B------:R-:W-:Y:S01]  /*1b70*/  ULEA UR8, UR5, UR6, 0x3 ;  /* 0x0000000605087291 */ /* 0x000fe2000f8e18ff */
[----:B------:R-:W-:Y:S01]  /*1b80*/  LOP3.LUT R12, R12, UR9, RZ, 0x3c, !PT ;  /* 0x000000090c0c7c12 */ /* 0x000fe2000f8e3cff */
[----:B------:R-:W-:Y:S02]  /*1b90*/  UIADD3.X UR17, UPT, UPT, URZ, UR29, URZ, UP1, !UPT ;  /* 0x0000001dff117290 */ /* 0x000fe40008ffe4ff */
[----:B------:R-:W-:Y:S01]  /*1ba0*/  UIADD3.X UR15, UPT, UPT, URZ, UR29, URZ, UP0, !UPT ;  /* 0x0000001dff0f7290 */ /* 0x000fe200087fe4ff */
[----:B-1----:R-:W-:Y:S01]  /*1bb0*/  SHF.L.U32 R0, R12, 0x1f, RZ ;  /* 0x0000001f0c007819 */ /* 0x002fe200000006ff */
[----:B------:R-:W-:Y:S01]  /*1bc0*/  UMOV UR18, 0x0 ;  /* 0x0000000000127882 */ /* 0x000fe20000000000 */
[----:B------:R-:W-:Y:S01]  /*1bd0*/  UMOV UR19, 0x10000000 ;  /* 0x1000000000137882 */ /* 0x000fe20000000000 */
[----:B------:R-:W-:Y:S01]  /*1be0*/  UMOV UR12, UR36 ;  /* 0x00000024000c7c82 */ /* 0x000fe20008000000 */
[----:B------:R3:W4:Y:S01]  /*1bf0*/  SYNCS.PHASECHK.TRANS64.TRYWAIT P0, [UR8+0x30], R0 ;  /* 0x00003000ff0075a7 */ /* 0x0007220008001108 */
[----:B------:R-:W-:Y:S01]  /*1c00*/  USHF.L.U32 UR8, UR4, 0xe, URZ ;  /* 0x0000000e04087899 */ /* 0x000fe200080006ff */
[----:B------:R-:W-:-:S02]  /*1c10*/  UMOV UR9, UR33 ;  /* 0x0000002100097c82 */ /* 0x000fc40008000000 */
[----:B------:R-:W-:Y:S01]  /*1c20*/  UMOV UR4, 0x30000 ;  /* 0x0003000000047882 */ /* 0x000fe20000000000 */
[----:B------:R-:W-:Y:S02]  /*1c30*/  ULEA UR32, UR21, UR8, 0x1 ;  /* 0x0000000815207291 */ /* 0x000fe4000f8e08ff */
[----:B------:R-:W-:Y:S02]  /*1c40*/  UIADD3 UR8, UPT, UPT, UR6, 0x20400, UR8 ;  /* 0x0002040006087890 */ /* 0x000fe4000fffe008 */
[----:B------:R-:W-:Y:S01]  /*1c50*/  UIADD3 UR32, UPT, UPT, UR6, 0x8400, UR32 ;  /* 0x0000840006207890 */ /* 0x000fe2000fffe020 */
[----:B------:R-:W-:Y:S01]  /*1c60*/  UMOV UR10, UR34 ;  /* 0x00000022000a7c82 */ /* 0x000fe20008000000 */
[----:B------:R-:W-:Y:S01]  /*1c70*/  UIADD3 UR7, UPT, UPT, UR7, 0x1, URZ ;  /* 0x0000000107077890 */ /* 0x000fe2000fffe0ff */
[----:B------:R-:W-:-:S03]  /*1c80*/  UMOV UR13, UR24 ;  /* 0x00000018000d7c82 */ /* 0x000fc60008000000 */
[----:B------:R-:W-:-:S03]  /*1c90*/  UISETP.NE.AND UP0, UPT, UR7, UR24, UPT ;  /* 0x000000180700728c */ /* 0x000fc6000bf05270 */
[----:B------:R1:W-:Y:S01]  /*1ca0*/  UTMALDG.3D.MULTICAST [UR32], [UR16], UR4, desc[UR18] ;  /* 0x00001220100073b4 */ /* 0x0003e20008011804 */
[----:B------:R3:W-:Y:S01]  /*1cb0*/  UTMALDG.3D [UR8], [UR14], desc[UR18] ;  /* 0x000012080e0075b4 */ /* 0x0007e20008011000 */
[----:B-1----:R-:W-:-:S04]  /*1cc0*/  UMOV UR4, UR5 ;  /* 0x0000000500047c82 */ /* 0x002fc80008000000 */
[----:B---3--:R-:W-:Y:S05]  /*1cd0*/  BRA.U UP0, `(.L_x_31) ;  /* 0xfffffffd004c7547 */ /* 0x008fea000b83ffff */
.L_x_25:
[----:B------:R-:W-:Y:S01]  /*1ce0*/  ULEA UR4, UR5, UR6, 0x3 ;  /* 0x0000000605047291 */ /* 0x000fe2000f8e18ff */
[----:B-1----:R-:W-:Y:S01]  /*1cf0*/  SHF.L.U32 R0, R12, 0x1f, RZ ;  /* 0x0000001f0c007819 */ /* 0x002fe200000006ff */
[----:B------:R-:W-:Y:S01]  /*1d00*/  @!P1 SYNCS.ARRIVE.TRANS64.A1T0 RZ, [UR6+0xa8], RZ ;  /* 0x0000a8ffffff99a7 */ /* 0x000fe20008100006 */
[----:B------:R-:W-:-:S06]  /*1d10*/  UISETP.GT.AND UP0, UPT, UR41, UR40, UPT ;  /* 0x000000282900728c */ /* 0x000fcc000bf04270 */
[----:B--2-4-:R1:W2:Y:S03]  /*1d20*/  SYNCS.PHASECHK.TRANS64.TRYWAIT P0, [UR4+0x30], R0 ;  /* 0x00003000ff0075a7 */ /* 0x0142a60008001104 */
[----:B------:R-:W-:Y:S05]  /*1d30*/  BRA.U !UP0, `(.L_x_32) ;  /* 0x0000000108c07547 */ /* 0x000fea000b800000 */
[----:B------:R-:W-:Y:S01]  /*1d40*/  UIADD3 UR26, UPT, UPT, UR43, UR13, URZ ;  /* 0x0000000d2b1a7290 */ /* 0x000fe2000fffe0ff */
[----:B------:R-:W-:-:S11]  /*1d50*/  UMOV UR4, UR5 ;  /* 0x0000000500047c82 */ /* 0x000fd60008000000 */
.L_x_38:
[----:B------:R-:W-:Y:S01]  /*1d60*/  ULEA UR17, UR4, UR6, 0x3 ;  /* 0x0000000604117291 */ /* 0x000fe2000f8e18ff */
[----:B--2---:R-:W-:Y:S01]  /*1d70*/  @!P3 MOV R2, 0x8000 ;  /* 0x000080000002b802 */ /* 0x004fe20000000f00 */
[----:B--2-4-:R-:W-:Y:S10]  /*1d80*/  @P0 BRA `(.L_x_33) ;  /* 0x00000000000c0947 */ /* 0x014ff40003800000 */
[----:B------:R-:W-:-:S04]  /*1d90*/  SHF.L.U32 R3, R12, 0x1f, RZ ;  /* 0x0000001f0c037819 */ /* 0x000fc800000006ff */
[----:B------:R-:W2:Y:S02]  /*1da0*/  SYNCS.PHASECHK.TRANS64.TRYWAIT P0, [UR17+0x30], R3 ;  /* 0x00003003ff0075a7 */ /* 0x000ea40008001111 */
[----:B--2---:R-:W-:Y:S05]  /*1db0*/  @!P0 BRA `(.L_x_34) ;  /* 0x00000078000c8947 */ /* 0x004fea0003800000 */
.L_x_33:
[----:B------:R2:W-:Y:S01]  /*1dc0*/  @!P3 SYNCS.ARRIVE.TRANS64 RZ, [UR17], R2 ;  /* 0x00000002ffffb9a7 */ /* 0x0005e20008000011 */
[----:B------:R-:W-:-:S04]  /*1dd0*/  ULOP3.LUT UR5, UR25, 0x2, URZ, 0xfc, !UPT ;  /* 0x0000000219057892 */ /* 0x000fc8000f8efcff */
[----:B------:R-:W-:-:S09]  /*1de0*/  UISETP.NE.AND UP0, UPT, UR5, 0x2, UPT ;  /* 0x000000020500788c */ /* 0x000fd2000bf05270 */
[----:B------:R-:W-:Y:S05]  /*1df0*/  BRA.U UP0, `(.L_x_35) ;  /* 0x0000000100047547 */ /* 0x000fea000b800000 */
[----:B------:R-:W-:Y:S05]  /*1e00*/  BPT.TRAP 0x1 ;  /* 0x000000040000795c */ /* 0x000fea0000300000 */
.L_x_35:
[----:B------:R-:W-:Y:S04]  /*1e10*/  BSSY.RECONVERGENT B0, `(.L_x_36) ;  /* 0x0000003000007945 */ /* 0x000fe80003800200 */
[----:B------:R-:W-:Y:S05]  /*1e20*/  @P2 BRA `(.L_x_37) ;  /* 0x0000000000042947 */ /* 0x000fea0003800000 */
[----:B------:R-:W-:Y:S05]  /*1e30*/  BPT.TRAP 0x1 ;  /* 0x000000040000795c */ /* 0x000fea0000300000 */
.L_x_37:
[----:B------:R-:W-:Y:S05]  /*1e40*/  BSYNC.RECONVERGENT B0 ;  /* 0x0000000000007941 */ /* 0x000fea0003800200 */
.L_x_36:
[----:B------:R-:W-:Y:S02]  /*1e50*/  UIADD3 UR5, UPT, UPT, UR4, 0x1, URZ ;  /* 0x0000000104057890 */ /* 0x000fe4000fffe0ff */
[----:B------:R-:W-:Y:S02]  /*1e60*/  UIADD3 UR14, UP1, UPT, UR28, 0x80, URZ ;  /* 0x000000801c0e7890 */ /* 0x000fe4000ff3e0ff */
[----:B------:R-:W-:Y:S02]  /*1e70*/  UISETP.NE.AND UP0, UPT, UR5, 0x6, UPT ;  /* 0x000000060500788c */ /* 0x000fe4000bf05270 */
[----:B------:R-:W-:Y:S02]  /*1e80*/  USHF.L.U32 UR18, UR13, 0x6, URZ ;  /* 0x000000060d127899 */ /* 0x000fe400080006ff */
[----:B------:R-:W-:Y:S02]  /*1e90*/  USEL UR8, URZ, 0x1, UP0 ;  /* 0x00000001ff087887 */ /* 0x000fe40008000000 */
[----:B------:R-:W-:-:S02]  /*1ea0*/  USEL UR5, UR5, URZ, UP0 ;  /* 0x000000ff05057287 */ /* 0x000fc40008000000 */
[----:B------:R-:W-:Y:S02]  /*1eb0*/  UIADD3 UR22, UP0, UPT, UR28, 0x180, URZ ;  /* 0x000001801c167890 */ /* 0x000fe4000ff1e0ff */
[----:B------:R-:W-:Y:S01]  /*1ec0*/  LOP3.LUT R12, R12, UR8, RZ, 0x3c, !PT ;  /* 0x000000080c0c7c12 */ /* 0x000fe2000f8e3cff */
[----:B------:R-:W-:Y:S02]  /*1ed0*/  USHF.L.U32 UR8, UR4, 0xe, URZ ;  /* 0x0000000e04087899 */ /* 0x000fe400080006ff */
[----:B------:R-:W-:Y:S01]  /*1ee0*/  ULEA UR7, UR5, UR6, 0x3 ;  /* 0x0000000605077291 */ /* 0x000fe2000f8e18ff */
[----:B-1----:R-:W-:Y:S01]  /*1ef0*/  SHF.L.U32 R0, R12, 0x1f, RZ ;  /* 0x0000001f0c007819 */ /* 0x002fe200000006ff */
[----:B------:R-:W-:Y:S02]  /*1f00*/  ULEA UR16, UR21, UR8, 0x1 ;  /* 0x0000000815107291 */ /* 0x000fe4000f8e08ff */
[----:B------:R-:W-:Y:S02]  /*1f10*/  UIADD3.X UR15, UPT, UPT, URZ, UR29, URZ, UP1, !UPT ;  /* 0x0000001dff0f7290 */ /* 0x000fe40008ffe4ff */
[----:B------:R-:W-:-:S02]  /*1f20*/  UIADD3 UR16, UPT, UPT, UR6, 0x8400, UR16 ;  /* 0x0000840006107890 */ /* 0x000fc4000fffe010 */
[----:B------:R-:W-:Y:S01]  /*1f30*/  UIADD3 UR8, UPT, UPT, UR6, 0x20400, UR8 ;  /* 0x0002040006087890 */ /* 0x000fe2000fffe008 */
[----:B------:R3:W4:Y:S01]  /*1f40*/  SYNCS.PHASECHK.TRANS64.TRYWAIT P0, [UR7+0x30], R0 ;  /* 0x00003000ff0075a7 */ /* 0x0007220008001107 */
[----:B------:R-:W-:Y:S01]  /*1f50*/  UIADD3.X UR23, UPT, UPT, URZ, UR29, URZ, UP0, !UPT ;  /* 0x0000001dff177290 */ /* 0x000fe200087fe4ff */
[----:B------:R-:W-:Y:S01]  /*1f60*/  UMOV UR4, 0x30000 ;  /* 0x0003000000047882 */ /* 0x000fe20000000000 */
[----:B------:R-:W-:Y:S01]  /*1f70*/  UMOV UR30, 0x0 ;  /* 0x00000000001e7882 */ /* 0x000fe20000000000 */
[----:B------:R-:W-:Y:S01]  /*1f80*/  UMOV UR31, 0x10000000 ;  /* 0x10000000001f7882 */ /* 0x000fe20000000000 */
[----:B------:R-:W-:Y:S01]  /*1f90*/  UMOV UR19, UR35 ;  /* 0x0000002300137c82 */ /* 0x000fe20008000000 */
[----:B------:R-:W-:Y:S01]  /*1fa0*/  UMOV UR20, UR36 ;  /* 0x0000002400147c82 */ /* 0x000fe20008000000 */
[----:B------:R-:W-:Y:S01]  /*1fb0*/  UMOV UR12, UR36 ;  /* 0x00000024000c7c82 */ /* 0x000fe20008000000 */
[----:B------:R-:W-:Y:S01]  /*1fc0*/  UMOV UR9, UR17 ;  /* 0x0000001100097c82 */ /* 0x000fe20008000000 */
[----:B------:R-:W-:Y:S01]  /*1fd0*/  UMOV UR10, UR18 ;  /* 0x00000012000a7c82 */ /* 0x000fe20008000000 */
[----:B------:R1:W-:Y:S01]  /*1fe0*/  UTMALDG.3D.MULTICAST [UR16], [UR14], UR4, desc[UR30] ;  /* 0x00001e100e0073b4 */ /* 0x0003e20008011804 */
[----:B------:R-:W-:-:S04]  /*1ff0*/  UIADD3 UR13, UPT, UPT, UR13, 0x1, URZ ;  /* 0x000000010d0d7890 */ /* 0x000fc8000fffe0ff */
[----:B------:R-:W-:Y:S01]  /*2000*/  UISETP.NE.AND UP0, UPT, UR13, UR26, UPT ;  /* 0x0000001a0d00728c */ /* 0x000fe2000bf05270 */
[----:B------:R3:W-:Y:S01]  /*2010*/  UTMALDG.3D [UR8], [UR22], desc[UR30] ;  /* 0x00001e08160075b4 */ /* 0x0007e20008011000 */
[----:B-1----:R-:W-:-:S07]  /*2020*/  UMOV UR4, UR5 ;  /* 0x0000000500047c82 */ /* 0x002fce0008000000 */
[----:B---3--:R-:W-:Y:S05]  /*2030*/  BRA.U UP0, `(.L_x_38) ;  /* 0xfffffffd00487547 */ /* 0x008fea000b83ffff */
.L_x_32:
[C---:B------:R-:W-:Y:S01]  /*2040*/  LEA R3, R11.reuse, UR6, 0x3 ;  /* 0x000000060b037c11 */ /* 0x040fe2000f8e18ff */
[----:B------:R-:W-:Y:S01]  /*2050*/  NOP ;  /* 0x0000000000007918 */ /* 0x000fe20000000000 */
[----:B-1----:R-:W-:Y:S02]  /*2060*/  SHF.L.U32 R0, R10, 0x1f, RZ ;  /* 0x0000001f0a007819 */ /* 0x002fe400000006ff */
[----:B------:R-:W-:Y:S02]  /*2070*/  LEA R5, R11, UR6, 0x4 ;  /* 0x000000060b057c11 */ /* 0x000fe4000f8e20ff */
[----:B--2-4-:R-:W1:Y:S02]  /*2080*/  SYNCS.PHASECHK.TRANS64.TRYWAIT P0, [R3+URZ+0xb0], R0 ;  /* 0x0000b000030075a7 */ /* 0x014e6400080011ff */
[----:B-1----:R-:W-:Y:S05]  /*2090*/  @!P0 BRA `(.L_x_39) ;  /* 0x00000074006c8947 */ /* 0x002fea0003800000 */
.L_x_143:
[----:B------:R-:W2:Y:S01]  /*20a0*/  LDS.128 R4, [R5+0x140] ;  /* 0x0001400005047984 */ /* 0x000ea20000000c00 */
[----:B------:R-:W-:Y:S01]  /*20b0*/  UISETP.GE.AND UP0, UPT, UR42, 0x1, UPT ;  /* 0x000000012a00788c */ /* 0x000fe2000bf06270 */
[----:B------:R-:W-:Y:S01]  /*20c0*/  @!PT LDS RZ, [RZ] ;  /* 0x00000000fffff984 */ /* 0x000fe20000000800 */
[----:B------:R-:W-:Y:S01]  /*20d0*/  @!PT LDS RZ, [RZ] ;  /* 0x00000000fffff984 */ /* 0x000fe20000000800 */
[----:B------:R-:W-:Y:S01]  /*20e0*/  @!PT LDS RZ, [RZ] ;  /* 0x00000000fffff984 */ /* 0x000fe20000000800 */
[----:B------:R-:W-:Y:S01]  /*20f0*/  @!PT LDS RZ, [RZ] ;  /* 0x00000000fffff984 */ /* 0x000fe20000000800 */
[----:B------:R3:W-:Y:S06]  /*2100*/  MEMBAR.ALL.CTA ;  /* 0x0000000000007992 */ /* 0x0007ec0000008000 */
[----:B---3--:R-:W3:Y:S01]  /*2110*/  FENCE.VIEW.ASYNC.S ;  /* 0x00000000000073c6 */ /* 0x008ee20000000000 */
[----:B--2---:R-:W-:-:S13]  /*2120*/  LOP3.LUT P0, RZ, R6, 0x1, RZ, 0xc0, !PT ;  /* 0x0000000106ff7812 */ /* 0x004fda000780c0ff */
[----:B---3--:R-:W-:Y:S01]  /*2130*/  VOTEU.ANY UP1, P0 ;  /* 0x0000000000ff7886 */ /* 0x008fe20000020100 */
[----:B------:R-:W-:-:S13]  /*2140*/  PLOP3.LUT P0, PT, PT, PT, UP1, 0x80, 0x8 ;  /* 0x000000000008781c */ /* 0x000fda0003f0f018 */
[----:B-1----:R-:W-:Y:S02]  /*2150*/  @P0 LOP3.LUT R0, R5, 0xffff, RZ, 0xc0, !PT ;  /* 0x0000ffff05000812 */ /* 0x002fe400078ec0ff */
[----:B------:R-:W-:Y:S02]  /*2160*/  @P0 MOV R2, R4 ;  /* 0x0000000400020202 */ /* 0x000fe40000000f00 */
[----:B------:R-:W-:Y:S01]  /*2170*/  @P0 R2UR UR7, R0 ;  /* 0x00000000000702ca */ /* 0x000fe200000e0000 */
[----:B------:R-:W-:Y:S01]  /*2180*/  VIADD R0, R3, 0xc0 ;  /* 0x000000c003007836 */ /* 0x000fe20000000000 */
[----:B------:R-:W-:Y:S02]  /*2190*/  @P0 SHF.R.U32.HI R4, RZ, 0x10, R5 ;  /* 0x00000010ff040819 */ /* 0x000fe40000011605 */
[----:B------:R-:W-:Y:S02]  /*21a0*/  @P0 R2UR UR8, R2 ;  /* 0x00000000020802ca */ /* 0x000fe400000e0000 */
[----:B------:R-:W-:-:S02]  /*21b0*/  PRMT R0, RZ, 0x654, R0 ;  /* 0x00000654ff007816 */ /* 0x000fc40000000000 */
[----:B------:R-:W-:Y:S02]  /*21c0*/  @P0 R2UR UR4, R4 ;  /* 0x00000000040402ca */ /* 0x000fe400000e0000 */
[----:B------:R1:W-:Y:S03]  /*21d0*/  SYNCS.ARRIVE.TRANS64.RED.A1T0 RZ, [R0+URZ], RZ ;  /* 0x000000ff00ff79a7 */ /* 0x0003e600081004ff */
[----:B------:R-:W-:-:S04]  /*21e0*/  @UP1 UMOV UR27, UR7 ;  /* 0x00000007001b1c82 */ /* 0x000fc80008000000 */
[----:B------:R-:W-:-:S04]  /*21f0*/  @UP1 UMOV UR37, UR8 ;  /* 0x0000000800251c82 */ /* 0x000fc80008000000 */
[----:B------:R-:W-:Y:S01]  /*2200*/  @UP1 UMOV UR36, UR4 ;  /* 0x0000000400241c82 */ /* 0x000fe20008000000 */
[----:B------:R-:W-:Y:S05]  /*2210*/  BRA.U !UP0, `(.L_x_40) ;  /* 0x0000000108d47547 */ /* 0x000fea000b800000 */
[----:B------:R-:W2:Y:S01]  /*2220*/  LDCU.128 UR12, c[0x0][0xb10] ;  /* 0x00016200ff0c77ac */ /* 0x000ea20008000c00 */
[----:B------:R-:W3:Y:S01]  /*2230*/  LDCU UR26, c[0x0][0xb20] ;  /* 0x00016400ff1a77ac */ /* 0x000ee20008000800 */
[----:B------:R-:W4:Y:S01]  /*2240*/  LDCU UR20, c[0x0][0xb0c] ;  /* 0x00016180ff1477ac */ /* 0x000f220008000800 */
[----:B------:R-:W1:Y:S01]  /*2250*/  LDCU.64 UR10, c[0x0][0xb28] ;  /* 0x00016500ff0a77ac */ /* 0x000e620008000a00 */
[----:B------:R-:W-:Y:S02]  /*2260*/  UISETP.NE.AND UP3, UPT, UR42, 0x1, UPT ;  /* 0x000000012a00788c */ /* 0x000fe4000bf65270 */
[----:B--2---:R-:W-:Y:S02]  /*2270*/  UIMAD.WIDE.U32 UR16, UR38, UR15, URZ ;  /* 0x0000000f261072a5 */ /* 0x004fe4000f8e00ff */
[----:B------:R-:W-:Y:S02]  /*2280*/  UIMAD.WIDE.U32 UR8, UR39, UR12, URZ ;  /* 0x0000000c270872a5 */ /* 0x000fe4000f8e00ff */
[----:B------:R-:W-:-:S02]  /*2290*/  UISETP.NE.AND UP0, UPT, UR14, 0x1, UPT ;  /* 0x000000010e00788c */ /* 0x000fc4000bf05270 */
[----:B------:R-:W-:Y:S01]  /*22a0*/  UIMAD.WIDE.U32 UR22, UR27, UR15, URZ ;  /* 0x0000000f1b1672a5 */ /* 0x000fe2000f8e00ff */
[----:B------:R-:W-:Y:S02]  /*22b0*/  UMOV UR16, UR17 ;  /* 0x0000001100107c82 */ /* 0x000fe40008000000 */
[----:B------:R-:W-:Y:S01]  /*22c0*/  UMOV UR8, UR9 ;  /* 0x0000000900087c82 */ /* 0x000fe20008000000 */
[----:B---3--:R-:W-:Y:S02]  /*22d0*/  USHF.R.U32.HI UR16, URZ, UR26, UR16 ;  /* 0x0000001aff107299 */ /* 0x008fe40008011610 */
[----:B----4-:R-:W-:Y:S02]  /*22e0*/  UISETP.NE.AND UP2, UPT, UR20, 0x1, UPT ;  /* 0x000000011400788c */ /* 0x010fe4000bf45270 */
[----:B------:R-:W-:Y:S02]  /*22f0*/  USHF.R.U32.HI UR8, URZ, UR13, UR8 ;  /* 0x0000000dff087299 */ /* 0x000fe40008011608 */
[----:B------:R-:W-:-:S02]  /*2300*/  USEL UR7, UR38, UR16, !UP0 ;  /* 0x0000001026077287 */ /* 0x000fc4000c000000 */
[----:B------:R-:W-:Y:S02]  /*2310*/  USEL UR8, UR39, UR8, !UP2 ;  /* 0x0000000827087287 */ /* 0x000fe4000d000000 */
[----:B-1----:R-:W-:Y:S01]  /*2320*/  UIMAD.WIDE.U32 UR16, UR7, UR10, URZ ;  /* 0x0000000a071072a5 */ /* 0x002fe2000f8e00ff */
[----:B------:R-:W-:Y:S01]  /*2330*/  UMOV UR4, UR23 ;  /* 0x0000001700047c82 */ /* 0x000fe20008000000 */
[----:B------:R-:W-:Y:S02]  /*2340*/  UIMAD.WIDE.U32 UR18, UR37, UR12, URZ ;  /* 0x0000000c251272a5 */ /* 0x000fe4000f8e00ff */
[----:B------:R-:W-:-:S03]  /*2350*/  UIMAD.WIDE.U32 UR22, UR8, UR10, URZ ;  /* 0x0000000a081672a5 */ /* 0x000fc6000f8e00ff */
[----:B------:R-:W-:Y:S01]  /*2360*/  UMOV UR16, UR17 ;  /* 0x0000001100107c82 */ /* 0x000fe20008000000 */
[----:B------:R-:W-:Y:S02]  /*2370*/  USHF.R.U32.HI UR4, URZ, UR26, UR4 ;  /* 0x0000001aff047299 */ /* 0x000fe40008011604 */
[----:B------:R-:W-:Y:S01]  /*2380*/  @UP3 USHF.R.U32.HI UR7, URZ, UR11, UR16 ;  /* 0x0000000bff073299 */ /* 0x000fe20008011610 */
[----:B------:R-:W-:Y:S01]  /*2390*/  UMOV UR18, UR19 ;  /* 0x0000001300127c82 */ /* 0x000fe20008000000 */
[----:B------:R-:W-:Y:S01]  /*23a0*/  UMOV UR22, UR23 ;  /* 0x0000001700167c82 */ /* 0x000fe20008000000 */
[----:B------:R-:W-:Y:S02]  /*23b0*/  USHF.R.U32.HI UR13, URZ, UR13, UR18 ;  /* 0x0000000dff0d7299 */ /* 0x000fe40008011612 */
[----:B------:R-:W-:Y:S02]  /*23c0*/  USEL UR4, UR27, UR4, !UP0 ;  /* 0x000000041b047287 */ /* 0x000fe4000c000000 */
[----:B------:R-:W-:-:S02]  /*23d0*/  @UP3 USHF.R.U32.HI UR8, URZ, UR11, UR22 ;  /* 0x0000000bff083299 */ /* 0x000fc40008011616 */
[----:B------:R-:W-:Y:S02]  /*23e0*/  UIMAD UR9, UR42, UR7, URZ ;  /* 0x000000072a0972a4 */ /* 0x000fe4000f8e02ff */
[----:B------:R-:W-:Y:S02]  /*23f0*/  USEL UR7, UR37, UR13, !UP2 ;  /* 0x0000000d25077287 */ /* 0x000fe4000d000000 */
[----:B------:R-:W-:Y:S02]  /*2400*/  UIMAD UR12, UR42, UR8, URZ ;  /* 0x000000082a0c72a4 */ /* 0x000fe4000f8e02ff */
[----:B------:R-:W-:Y:S02]  /*2410*/  UISETP.GE.AND UP0, UPT, UR4, UR9, UPT ;  /* 0x000000090400728c */ /* 0x000fe4000bf06270 */
[----:B------:R-:W-:Y:S02]  /*2420*/  UIMAD.WIDE.U32 UR16, UR4, UR10, URZ ;  /* 0x0000000a041072a5 */ /* 0x000fe4000f8e00ff */
[----:B------:R-:W-:-:S02]  /*2430*/  UISETP.GE.OR UP0, UPT, UR7, UR12, UP0 ;  /* 0x0000000c0700728c */ /* 0x000fc40008706670 */
        /* <DEDUP_REMOVED lines=19> */
.L_x_40:
[----:B------:R-:W2:Y:S02]  /*2570*/  LDCU UR4, c[0x0][0xb30] ;  /* 0x00016600ff0477ac */ /* 0x000ea40008000800 */
[----:B--2---:R-:W-:-:S09]  /*2580*/  UISETP.NE.AND UP0, UPT, UR4, 0x1, UPT ;  /* 0x000000010400788c */ /* 0x004fd2000bf05270 */
[----:B------:R-:W-:Y:S05]  /*2590*/  BRA.U UP0, `(.L_x_41) ;  /* 0x0000000100447547 */ /* 0x000fea000b800000 */
[----:B------:R-:W2:Y:S01]  /*25a0*/  LDCU.128 UR12, c[0x0][0xb10] ;  /* 0x00016200ff0c77ac */ /* 0x000ea20008000c00 */
[----:B------:R-:W3:Y:S01]  /*25b0*/  LDCU UR16, c[0x0][0xb0c] ;  /* 0x00016180ff1077ac */ /* 0x000ee20008000800 */
[----:B------:R-:W4:Y:S01]  /*25c0*/  LDCU UR17, c[0x0][0xb20] ;  /* 0x00016400ff1177ac */ /* 0x000f220008000800 */
[----:B--2---:R-:W-:Y:S02]  /*25d0*/  UIMAD.WIDE.U32 UR10, UR37, UR12, URZ ;  /* 0x0000000c250a72a5 */ /* 0x004fe4000f8e00ff */
[----:B------:R-:W-:Y:S02]  /*25e0*/  UIMAD.WIDE.U32 UR8, UR27, UR15, URZ ;  /* 0x0000000f1b0872a5 */ /* 0x000fe4000f8e00ff */
[----:B---3--:R-:W-:Y:S02]  /*25f0*/  UISETP.NE.AND UP2, UPT, UR16, 0x1, UPT ;  /* 0x000000011000788c */ /* 0x008fe4000bf45270 */
[----:B------:R-:W-:Y:S01]  /*2600*/  UISETP.NE.AND UP0, UPT, UR14, 0x1, UPT ;  /* 0x000000010e00788c */ /* 0x000fe2000bf05270 */
[----:B------:R-:W-:-:S02]  /*2610*/  UMOV UR7, UR11 ;  /* 0x0000000b00077c82 */ /* 0x000fc40008000000 */
[----:B------:R-:W-:Y:S01]  /*2620*/  UMOV UR4, UR9 ;  /* 0x0000000900047c82 */ /* 0x000fe20008000000 */
[----:B------:R-:W-:Y:S02]  /*2630*/  USHF.R.U32.HI UR7, URZ, UR13, UR7 ;  /* 0x0000000dff077299 */ /* 0x000fe40008011607 */
[----:B----4-:R-:W-:Y:S02]  /*2640*/  USHF.R.U32.HI UR4, URZ, UR17, UR4 ;  /* 0x00000011ff047299 */ /* 0x010fe40008011604 */
[----:B------:R-:W-:Y:S02]  /*2650*/  USEL UR7, UR37, UR7, !UP2 ;  /* 0x0000000725077287 */ /* 0x000fe4000d000000 */
[----:B------:R-:W-:-:S04]  /*2660*/  USEL UR4, UR27, UR4, !UP0 ;  /* 0x000000041b047287 */ /* 0x000fc8000c000000 */
[----:B------:R-:W-:Y:S02]  /*2670*/  UIADD3 UR8, UPT, UPT, UR7, -UR4, URZ ;  /* 0x8000000407087290 */ /* 0x000fe4000fffe0ff */
[----:B------:R-:W-:Y:S02]  /*2680*/  UIADD3 UR4, UPT, UPT, -UR7, UR4, URZ ;  /* 0x0000000407047290 */ /* 0x000fe4000fffe1ff */
[----:B------:R-:W-:Y:S02]  /*2690*/  UIMAD UR27, UR8, UR14, UR27 ;  /* 0x0000000e081b72a4 */ /* 0x000fe4000f8e021b */
[----:B------:R-:W-:-:S12]  /*26a0*/  UIMAD UR37, UR4, UR16, UR37 ;  /* 0x00000010042572a4 */ /* 0x000fd8000f8e0225 */
.L_x_41:
[----:B------:R-:W-:Y:S01]  /*26b0*/  VIADD R11, R11, 0x1 ;  /* 0x000000010b0b7836 */ /* 0x000fe20000000000 */
[----:B------:R-:W-:Y:S01]  /*26c0*/  R2UR UR4, R82 ;  /* 0x00000000520472ca */ /* 0x000fe200000e0000 */
[----:B------:R-:W-:Y:S01]  /*26d0*/  UIADD3 UR20, UPT, UPT, UR27, UR63, URZ ;  /* 0x0000003f1b147290 */ /* 0x000fe2000fffe0ff */
[----:B------:R-:W-:Y:S02]  /*26e0*/  PLOP3.LUT P1, PT, PT, PT, PT, 0x80, 0x8 ;  /* 0x000000000008781c */ /* 0x000fe40003f2f070 */
[----:B------:R-:W-:-:S04]  /*26f0*/  ISETP.NE.AND P0, PT, R11, 0x2, PT ;  /* 0x000000020b00780c */ /* 0x000fc80003f05270 */
[----:B------:R-:W-:Y:S02]  /*2700*/  SEL R3, RZ, 0x1, P0 ;  /* 0x00000001ff037807 */ /* 0x000fe40000000000 */
[----:B------:R-:W-:Y:S02]  /*2710*/  SEL R11, R11, RZ, P0 ;  /* 0x000000ff0b0b7207 */ /* 0x000fe40000000000 */
[----:B------:R-:W-:Y:S01]  /*2720*/  LOP3.LUT R10, R10, R3, RZ, 0x3c, !PT ;  /* 0x000000030a0a7212 */ /* 0x000fe200078e3cff */
[----:B------:R-:W-:Y:S01]  /*2730*/  UIADD3 UR16, UPT, UPT, UR37, UR4, URZ ;  /* 0x0000000425107290 */ /* 0x000fe2000fffe0ff */
[----:B------:R-:W-:Y:S11]  /*2740*/  BRA.U UP1, `(.L_x_42) ;  /* 0xfffffff101407547 */ /* 0x000ff6000b83ffff */
[----:B------:R-:W-:Y:S01]  /*2750*/  UIADD3 UR7, UPT, UPT, UR6, 0x30, URZ ;  /* 0x0000003006077890 */ /* 0x000fe2000fffe0ff */
[----:B------:R-:W-:-:S03]  /*2760*/  SHF.L.U32 R3, R12, 0x1f, RZ ;  /* 0x0000001f0c037819 */ /* 0x000fc600000006ff */
[----:B------:R-:W-:-:S09]  /*2770*/  ULEA UR4, UR5, UR7, 0x3 ;  /* 0x0000000705047291 */ /* 0x000fd2000f8e18ff */
[----:B------:R-:W2:Y:S02]  /*2780*/  SYNCS.PHASECHK.TRANS64.TRYWAIT P0, [UR4], R3 ;  /* 0x00000003ff0075a7 */ /* 0x000ea40008001104 */
[----:B--2---:R-:W-:Y:S05]  /*2790*/  @!P0 BRA `(.L_x_43) ;  /* 0x0000006c00c08947 */ /* 0x004fea0003800000 */
.L_x_145:
[----:B------:R-:W-:-:S04]  /*27a0*/  UIADD3 UR4, UPT, UPT, UR5, 0x1, URZ ;  /* 0x0000000105047890 */ /* 0x000fc8000fffe0ff */
[----:B------:R-:W-:-:S04]  /*27b0*/  UISETP.NE.AND UP0, UPT, UR4, 0x6, UPT ;  /* 0x000000060400788c */ /* 0x000fc8000bf05270 */
[----:B------:R-:W-:Y:S02]  /*27c0*/  USEL UR6, URZ, 0x1, UP0 ;  /* 0x00000001ff067887 */ /* 0x000fe40008000000 */
[----:B------:R-:W-:-:S04]  /*27d0*/  USEL UR4, UR4, URZ, UP0 ;  /* 0x000000ff04047287 */ /* 0x000fc80008000000 */
[----:B------:R-:W-:Y:S01]  /*27e0*/  ULEA UR5, UR4, UR7, 0x3 ;  /* 0x0000000704057291 */ /* 0x000fe2000f8e18ff */
[----:B------:R-:W-:-:S04]  /*27f0*/  LOP3.LUT R2, R12, UR6, RZ, 0x3c, !PT ;  /* 0x000000060c027c12 */ /* 0x000fc8000f8e3cff */
[----:B-1----:R-:W-:-:S04]  /*2800*/  SHF.L.U32 R3, R2, 0x1f, RZ ;  /* 0x0000001f02037819 */ /* 0x002fc800000006ff */
[----:B------:R-:W1:Y:S02]  /*2810*/  SYNCS.PHASECHK.TRANS64.TRYWAIT P0, [UR5], R3 ;  /* 0x00000003ff0075a7 */ /* 0x000e640008001105 */
[----:B-1----:R-:W-:Y:S05]  /*2820*/  @!P0 BRA `(.L_x_44) ;  /* 0x0000006c00b48947 */ /* 0x002fea0003800000 */
.L_x_147:
        /* <DEDUP_REMOVED lines=9> */
.L_x_149:
        /* <DEDUP_REMOVED lines=9> */
.L_x_151:
        /* <DEDUP_REMOVED lines=9> */
.L_x_153:
[----:B------:R-:W-:-:S04]  /*29e0*/  UIADD3 UR4, UPT, UPT, UR4, 0x1, URZ ;  /* 0x0000000104047890 */ /* 0x000fc8000fffe0ff */
[----:B------:R-:W-:-:S04]  /*29f0*/  UISETP.NE.AND UP0, UPT, UR4, 0x6, UPT ;  /* 0x000000060400788c */ /* 0x000fc8000bf05270 */
[----:B------:R-:W-:Y:S02]  /*2a00*/  USEL UR5, URZ, 0x1, UP0 ;  /* 0x00000001ff057887 */ /* 0x000fe40008000000 */
[----:B------:R-:W-:-:S04]  /*2a10*/  USEL UR4, UR4, URZ, UP0 ;  /* 0x000000ff04047287 */ /* 0x000fc80008000000 */
[----:B------:R-:W-:Y:S01]  /*2a20*/  ULEA UR4, UR4, UR7, 0x3 ;  /* 0x0000000704047291 */ /* 0x000fe2000f8e18ff */
[----:B-1----:R-:W-:-:S04]  /*2a30*/  LOP3.LUT R3, R2, UR5, RZ, 0x3c, !PT ;  /* 0x0000000502037c12 */ /* 0x002fc8000f8e3cff */
[----:B------:R-:W-:Y:S01]  /*2a40*/  SHF.L.U32 R3, R3, 0x1f, RZ ;  /* 0x0000001f03037819 */ /* 0x000fe200000006ff */
[----:B------:R-:W-:-:S07]  /*2a50*/  IMAD.U32 R0, RZ, RZ, UR4 ;  /* 0x00000004ff007e24 */ /* 0x000fce000f8e00ff */
.L_x_48:
[----:B-1----:R1:W2:Y:S02]  /*2a60*/  SYNCS.PHASECHK.TRANS64.TRYWAIT P0, [R0+URZ], R3 ;  /* 0x00000003000075a7 */ /* 0x0022a400080011ff */
[----:B--2---:R-:W-:Y:S05]  /*2a70*/  @!P0 NANOSLEEP.SYNCS 0x989680 ;  /* 0x009896800000895d */ /* 0x004fea0003900000 */
[----:B------:R-:W2:Y:S02]  /*2a80*/  @!P0 SYNCS.PHASECHK.TRANS64 P0, [R0+URZ], R3 ;  /* 0x00000003000085a7 */ /* 0x000ea400080010ff */
[----:B--2---:R-:W-:Y:S05]  /*2a90*/  @P0 EXIT ;  /* 0x000000000000094d */ /* 0x004fea0003800000 */
[----:B------:R-:W-:Y:S05]  /*2aa0*/  BRA `(.L_x_48) ;  /* 0xfffffffc00ec7947 */ /* 0x000fea000383ffff */
.L_x_22:
[----:B------:R-:W-:-:S04]  /*2ab0*/  UISETP.NE.AND UP0, UPT, UR47, URZ, UPT ;  /* 0x000000ff2f00728c */ /* 0x000fc8000bf05270 */
[----:B------:R-:W-:-:S09]  /*2ac0*/  UISETP.NE.OR UP0, UPT, UR17, 0x1, UP0 ;  /* 0x000000011100788c */ /* 0x000fd20008705670 */
[----:B------:R-:W-:Y:S05]  /*2ad0*/  BRA.U UP0, `(.L_x_49) ;  /* 0x0000000500487547 */ /* 0x000fea000b800000 */
[----:B------:R-:W-:Y:S01]  /*2ae0*/  ISETP.GE.U32.AND P2, PT, R0, 0x2, PT ;  /* 0x000000020000780c */ /* 0x000fe20003f46070 */
[----:B------:R-:W-:Y:S01]  /*2af0*/  IMAD.MOV.U32 R12, RZ, RZ, 0x1 ;  /* 0x00000001ff0c7424 */ /* 0x000fe200078e00ff */
[----:B------:R-:W-:Y:S02]  /*2b00*/  CS2R R10, SRZ ;  /* 0x00000000000a7805 */ /* 0x000fe4000001ff00 */
[----:B------:R-:W-:Y:S01]  /*2b10*/  CS2R R8, SRZ ;  /* 0x0000000000087805 */ /* 0x000fe2000001ff00 */
[----:B------:R-:W-:Y:S01]  /*2b20*/  UMOV UR6, 0x400 ;  /* 0x0000040000067882 */ /* 0x000fe20000000000 */
[----:B------:R-:W-:Y:S01]  /*2b30*/  UMOV UR5, URZ ;  /* 0x000000ff00057c82 */ /* 0x000fe20008000000 */
[----:B------:R-:W-:-:S12]  /*2b40*/  ULEA UR6, UR47, UR6, 0x18 ;  /* 0x000000062f067291 */ /* 0x000fd8000f8ec0ff */
.L_x_53:
[----:B------:R-:W-:Y:S02]  /*2b50*/  LEA R2, R8, UR6, 0x3 ;  /* 0x0000000608027c11 */ /* 0x000fe4000f8e18ff */
[----:B------:R-:W-:-:S03]  /*2b60*/  SHF.L.U32 R5, R9, 0x1f, RZ ;  /* 0x0000001f09057819 */ /* 0x000fc600000006ff */
[----:B------:R-:W-:Y:S01]  /*2b70*/  VIADD R4, R2, 0x120 ;  /* 0x0000012002047836 */ /* 0x000fe20000000000 */
[----:B------:R-:W1:Y:S02]  /*2b80*/  SYNCS.PHASECHK.TRANS64.TRYWAIT P0, [R2+URZ+0x110], R5 ;  /* 0x00011005020075a7 */ /* 0x000e6400080011ff */
[----:B-1----:R-:W-:Y:S05]  /*2b90*/  @!P0 BRA `(.L_x_50) ;  /* 0x0000006c00388947 */ /* 0x002fea0003800000 */
.L_x_154:
[----:B------:R-:W-:Y:S01]  /*2ba0*/  ULEA UR4, UR5, UR6, 0x3 ;  /* 0x0000000605047291 */ /* 0x000fe2000f8e18ff */
[----:B------:R-:W-:Y:S02]  /*2bb0*/  PRMT R4, RZ, 0x654, R4 ;  /* 0x00000654ff047816 */ /* 0x000fe40000000004 */
[----:B-1----:R-:W-:Y:S01]  /*2bc0*/  SHF.L.U32 R5, R12, 0x1f, RZ ;  /* 0x0000001f0c057819 */ /* 0x002fe200000006ff */
[----:B------:R-:W-:Y:S01]  /*2bd0*/  UIADD3 UR7, UPT, UPT, UR4, 0xb0, URZ ;  /* 0x000000b004077890 */ /* 0x000fe2000fffe0ff */
[----:B------:R1:W-:Y:S05]  /*2be0*/  SYNCS.ARRIVE.TRANS64.RED.A1T0 RZ, [R4+URZ], RZ ;  /* 0x000000ff04ff79a7 */ /* 0x0003ea00081004ff */
[----:B------:R-:W-:Y:S01]  /*2bf0*/  IMAD.U32 R7, RZ, RZ, UR7 ;  /* 0x00000007ff077e24 */ /* 0x000fe2000f8e00ff */
[----:B------:R-:W2:Y:S04]  /*2c00*/  SYNCS.PHASECHK.TRANS64.TRYWAIT P0, [UR4+0xc0], R5 ;  /* 0x0000c005ff0075a7 */ /* 0x000ea80008001104 */
[----:B------:R-:W-:Y:S01]  /*2c10*/  PRMT R6, R0, 0x654, R7 ;  /* 0x0000065400067816 */ /* 0x000fe20000000007 */
[----:B-1----:R-:W-:Y:S01]  /*2c20*/  @!P2 IMAD.MOV.U32 R4, RZ, RZ, 0x10 ;  /* 0x00000010ff04a424 */ /* 0x002fe200078e00ff */
[----:B--2---:R-:W-:Y:S06]  /*2c30*/  @!P0 BRA `(.L_x_51) ;  /* 0x0000006c00248947 */ /* 0x004fec0003800000 */
.L_x_156:
[----:B------:R-:W-:Y:S01]  /*2c40*/  ULEA UR8, UR5, UR6, 0x4 ;  /* 0x0000000605087291 */ /* 0x000fe2000f8e20ff */
[----:B------:R-:W-:Y:S01]  /*2c50*/  SEL R3, R6, R3, !P2 ;  /* 0x0000000306037207 */ /* 0x000fe20005000000 */
[----:B------:R-:W-:Y:S01]  /*2c60*/  UIADD3 UR9, UPT, UPT, UR4, 0xb0, URZ ;  /* 0x000000b004097890 */ /* 0x000fe2000fffe0ff */
[----:B-1----:R-:W-:Y:S01]  /*2c70*/  LEA R2, R11, UR6, 0x3 ;  /* 0x000000060b027c11 */ /* 0x002fe2000f8e18ff */
[----:B------:R-:W-:Y:S01]  /*2c80*/  UIADD3 UR8, UPT, UPT, UR8, 0x140, URZ ;  /* 0x0000014008087890 */ /* 0x000fe2000fffe0ff */
[----:B------:R-:W-:Y:S01]  /*2c90*/  SHF.L.U32 R5, R10, 0x1f, RZ ;  /* 0x0000001f0a057819 */ /* 0x000fe200000006ff */
[----:B------:R1:W-:Y:S01]  /*2ca0*/  @!P2 SYNCS.ARRIVE.TRANS64.RED RZ, [R3+URZ], R4 ;  /* 0x0000000403ffa9a7 */ /* 0x0003e200080004ff */
[----:B------:R-:W-:Y:S01]  /*2cb0*/  UIADD3 UR4, UPT, UPT, UR5, 0x1, URZ ;  /* 0x0000000105047890 */ /* 0x000fe2000fffe0ff */
[----:B------:R-:W-:-:S03]  /*2cc0*/  VIADD R8, R8, 0x1 ;  /* 0x0000000108087836 */ /* 0x000fc60000000000 */
[----:B------:R-:W-:Y:S02]  /*2cd0*/  UISETP.NE.AND UP0, UPT, UR4, 0x2, UPT ;  /* 0x000000020400788c */ /* 0x000fe4000bf05270 */
[----:B------:R-:W-:Y:S06]  /*2ce0*/  UGETNEXTWORKID.BROADCAST [UR8], [UR9] ;  /* 0x00000000080073ca */ /* 0x000fec0008000100 */
[----:B------:R-:W-:Y:S01]  /*2cf0*/  USEL UR7, URZ, 0x1, UP0 ;  /* 0x00000001ff077887 */ /* 0x000fe20008000000 */
[----:B------:R-:W-:Y:S01]  /*2d00*/  ISETP.NE.AND P0, PT, R8, 0x2, PT ;  /* 0x000000020800780c */ /* 0x000fe20003f05270 */
[----:B------:R-:W-:Y:S01]  /*2d10*/  USEL UR5, UR4, URZ, UP0 ;  /* 0x000000ff04057287 */ /* 0x000fe20008000000 */
[----:B------:R-:W2:Y:S03]  /*2d20*/  SYNCS.PHASECHK.TRANS64.TRYWAIT P1, [R2+URZ+0xb0], R5 ;  /* 0x0000b005020075a7 */ /* 0x000ea600080211ff */
[----:B------:R-:W-:Y:S01]  /*2d30*/  LOP3.LUT R12, R12, UR7, RZ, 0x3c, !PT ;  /* 0x000000070c0c7c12 */ /* 0x000fe2000f8e3cff */
[----:B-12---:R-:W-:Y:S07]  /*2d40*/  @!P1 BRA `(.L_x_52) ;  /* 0x0000006800f89947 */ /* 0x006fee0003800000 */
.L_x_157:
[C---:B------:R-:W-:Y:S01]  /*2d50*/  LEA R4, R11.reuse, UR6, 0x4 ;  /* 0x000000060b047c11 */ /* 0x040fe2000f8e20ff */
[----:B-1----:R-:W-:Y:S01]  /*2d60*/  VIADD R2, R2, 0xc0 ;  /* 0x000000c002027836 */ /* 0x002fe20000000000 */
[----:B------:R-:W-:Y:S01]  /*2d70*/  SEL R8, R8, RZ, P0 ;  /* 0x000000ff08087207 */ /* 0x000fe20000000000 */
[----:B------:R-:W-:-:S03]  /*2d80*/  VIADD R11, R11, 0x1 ;  /* 0x000000010b0b7836 */ /* 0x000fc60000000000 */
[----:B------:R-:W1:Y:S01]  /*2d90*/  LDS.128 R4, [R4+0x140] ;  /* 0x0001400004047984 */ /* 0x000e620000000c00 */
[----:B------:R-:W-:Y:S02]  /*2da0*/  PRMT R2, RZ, 0x654, R2 ;  /* 0x00000654ff027816 */ /* 0x000fe40000000002 */
[C---:B------:R-:W-:Y:S01]  /*2db0*/  ISETP.NE.AND P1, PT, R11.reuse, 0x2, PT ;  /* 0x000000020b00780c */ /* 0x040fe20003f25270 */
[----:B------:R-:W-:Y:S01]  /*2dc0*/  @!PT LDS RZ, [RZ] ;  /* 0x00000000fffff984 */ /* 0x000fe20000000800 */
[----:B------:R-:W-:Y:S01]  /*2dd0*/  @!PT LDS RZ, [RZ] ;  /* 0x00000000fffff984 */ /* 0x000fe20000000800 */
[----:B------:R-:W-:Y:S01]  /*2de0*/  @!PT LDS RZ, [RZ] ;  /* 0x00000000fffff984 */ /* 0x000fe20000000800 */
[----:B------:R-:W-:Y:S01]  /*2df0*/  @!PT LDS RZ, [RZ] ;  /* 0x00000000fffff984 */ /* 0x000fe20000000800 */
[----:B------:R2:W-:Y:S06]  /*2e00*/  MEMBAR.ALL.CTA ;  /* 0x0000000000007992 */ /* 0x0005ec0000008000 */
[----:B--2---:R-:W2:Y:S01]  /*2e10*/  FENCE.VIEW.ASYNC.S ;  /* 0x00000000000073c6 */ /* 0x004ea20000000000 */
[----:B------:R-:W-:Y:S01]  /*2e20*/  SEL R11, R11, RZ, P1 ;  /* 0x000000ff0b0b7207 */ /* 0x000fe20000800000 */
[----:B--2---:R2:W-:Y:S01]  /*2e30*/  SYNCS.ARRIVE.TRANS64.RED.A1T0 RZ, [R2+URZ], RZ ;  /* 0x000000ff02ff79a7 */ /* 0x0045e200081004ff */
[----:B-1----:R-:W-:-:S02]  /*2e40*/  LOP3.LUT P3, RZ, R6, 0x1, RZ, 0xc0, !PT ;  /* 0x0000000106ff7812 */ /* 0x002fc4000786c0ff */
[----:B------:R-:W-:-:S04]  /*2e50*/  SEL R5, RZ, 0x1, P1 ;  /* 0x00000001ff057807 */ /* 0x000fc80000800000 */
[----:B------:R-:W-:Y:S02]  /*2e60*/  LOP3.LUT R10, R10, R5, RZ, 0x3c, !PT ;  /* 0x000000050a0a7212 */ /* 0x000fe400078e3cff */
[----:B--2---:R-:W-:-:S04]  /*2e70*/  SEL R2, RZ, 0x1, P0 ;  /* 0x00000001ff027807 */ /* 0x004fc80000000000 */
[----:B------:R-:W-:Y:S01]  /*2e80*/  LOP3.LUT R9, R9, R2, RZ, 0x3c, !PT ;  /* 0x0000000209097212 */ /* 0x000fe200078e3cff */
[----:B------:R-:W-:Y:S06]  /*2e90*/  @P3 BRA `(.L_x_53) ;  /* 0xfffffffc002c3947 */ /* 0x000fec000383ffff */
[----:B------:R-:W-:Y:S01]  /*2ea0*/  ULEA UR4, UR5, UR6, 0x3 ;  /* 0x0000000605047291 */ /* 0x000fe2000f8e18ff */
[----:B------:R-:W-:-:S08]  /*2eb0*/  SHF.L.U32 R3, R12, 0x1f, RZ ;  /* 0x0000001f0c037819 */ /* 0x000fd000000006ff */
[----:B------:R-:W1:Y:S02]  /*2ec0*/  SYNCS.PHASECHK.TRANS64 P0, [UR4+0xc0], R3 ;  /* 0x0000c003ff0075a7 */ /* 0x000e640008001004 */
[----:B-1----:R-:W-:Y:S05]  /*2ed0*/  @P0 BRA `(.L_x_54) ;  /* 0x0000000000080947 */ /* 0x002fea0003800000 */
[----:B------:R-:W1:Y:S02]  /*2ee0*/  SYNCS.PHASECHK.TRANS64.TRYWAIT P0, [UR4+0xc0], R3 ;  /* 0x0000c003ff0075a7 */ /* 0x000e640008001104 */
[----:B-1----:R-:W-:Y:S05]  /*2ef0*/  @!P0 BRA `(.L_x_55) ;  /* 0x0000006800a08947 */ /* 0x002fea0003800000 */
.L_x_54:
[----:B------:R-:W-:-:S04]  /*2f00*/  UIADD3 UR7, UPT, UPT, UR5, 0x1, URZ ;  /* 0x0000000105077890 */ /* 0x000fc8000fffe0ff */
[----:B------:R-:W-:-:S04]  /*2f10*/  UISETP.NE.AND UP0, UPT, UR7, 0x2, UPT ;  /* 0x000000020700788c */ /* 0x000fc8000bf05270 */
[----:B------:R-:W-:Y:S02]  /*2f20*/  USEL UR8, URZ, 0x1, UP0 ;  /* 0x00000001ff087887 */ /* 0x000fe40008000000 */
[----:B------:R-:W-:-:S04]  /*2f30*/  USEL UR7, UR7, URZ, UP0 ;  /* 0x000000ff07077287 */ /* 0x000fc80008000000 */
[----:B------:R-:W-:Y:S01]  /*2f40*/  ULEA UR7, UR7, UR6, 0x3 ;  /* 0x0000000607077291 */ /* 0x000fe2000f8e18ff */
[----:B-1----:R-:W-:-:S04]  /*2f50*/  LOP3.LUT R3, R12, UR8, RZ, 0x3c, !PT ;  /* 0x000000080c037c12 */ /* 0x002fc8000f8e3cff */
[----:B------:R-:W-:-:S04]  /*2f60*/  SHF.L.U32 R0, R3, 0x1f, RZ ;  /* 0x0000001f03007819 */ /* 0x000fc800000006ff */
[----:B------:R-:W1:Y:S02]  /*2f70*/  SYNCS.PHASECHK.TRANS64 P0, [UR7+0xc0], R0 ;  /* 0x0000c000ff0075a7 */ /* 0x000e640008001007 */
[----:B-1----:R-:W-:Y:S05]  /*2f80*/  @P0 EXIT ;  /* 0x000000000000094d */ /* 0x002fea0003800000 */
[----:B------:R-:W-:Y:S02]  /*2f90*/  SHF.L.U32 R3, R3, 0x1f, RZ ;  /* 0x0000001f03037819 */ /* 0x000fe400000006ff */
[----:B------:R-:W-:-:S07]  /*2fa0*/  MOV R0, UR7 ;  /* 0x0000000700007c02 */ /* 0x000fce0008000f00 */
.L_x_56:
[----:B-1----:R1:W2:Y:S02]  /*2fb0*/  SYNCS.PHASECHK.TRANS64.TRYWAIT P0, [R0+URZ+0xc0], R3 ;  /* 0x0000c003000075a7 */ /* 0x0022a400080011ff */
[----:B--2---:R-:W-:Y:S05]  /*2fc0*/  @!P0 NANOSLEEP.SYNCS 0x989680 ;  /* 0x009896800000895d */ /* 0x004fea0003900000 */
[----:B------:R-:W2:Y:S02]  /*2fd0*/  @!P0 SYNCS.PHASECHK.TRANS64 P0, [R0+URZ+0xc0], R3 ;  /* 0x0000c003000085a7 */ /* 0x000ea400080010ff */
[----:B--2---:R-:W-:Y:S05]  /*2fe0*/  @P0 EXIT ;  /* 0x000000000000094d */ /* 0x004fea0003800000 */
[----:B------:R-:W-:Y:S05]  /*2ff0*/  BRA `(.L_x_56) ;  /* 0xfffffffc00ec7947 */ /* 0x000fea000383ffff */
.L_x_49:
[----:B------:R-:W-:Y:S05]  /*3000*/  BRA.U UP4, `(.L_x_57) ;  /* 0x0000000d04bc7547 */ /* 0x000fea000b800000 */
[----:B------:R-:W-:Y:S01]  /*3010*/  UMOV UR4, 0x40 ;  /* 0x0000004000047882 */ /* 0x000fe20000000000 */
[----:B------:R-:W-:Y:S01]  /*3020*/  NOP ;  /* 0x0000000000007918 */ /* 0x000fe20000000000 */
[----:B------:R-:W-:Y:S01]  /*3030*/  ULEA UR5, UR47, UR4, 0x18 ;  /* 0x000000042f057291 */ /* 0x000fe2000f8ec0ff */
[----:B------:R-:W-:Y:S02]  /*3040*/  UMOV UR6, 0x400 ;  /* 0x0000040000067882 */ /* 0x000fe40000000000 */
[----:B------:R-:W-:-:S06]  /*3050*/  ULEA UR6, UR47, UR6, 0x18 ;  /* 0x000000062f067291 */ /* 0x000fcc000f8ec0ff */
[----:B------:R-:W1:Y:S02]  /*3060*/  LDS.U8 R0, [UR5+0x1c] ;  /* 0x00001c05ff007984 */ /* 0x000e640008000000 */
[----:B-1----:R-:W-:-:S13]  /*3070*/  ISETP.NE.AND P0, PT, R0, RZ, PT ;  /* 0x000000ff0000720c */ /* 0x002fda0003f05270 */
[----:B------:R-:W-:Y:S05]  /*3080*/  @P0 BRA `(.L_x_58) ;  /* 0x0000000000580947 */ /* 0x000fea0003800000 */
[----:B------:R-:W-:-:S13]  /*3090*/  ELECT P0, URZ, PT ;  /* 0x0000000000ff782f */ /* 0x000fda0003800000 */
[----:B------:R-:W-:Y:S05]  /*30a0*/  @!P0 BRA `(.L_x_59) ;  /* 0x0000000000608947 */ /* 0x000fea0003800000 */
[----:B------:R-:W-:Y:S01]  /*30b0*/  UMOV UR4, 0x10 ;  /* 0x0000001000047882 */ /* 0x000fe20000000000 */
[----:B------:R-:W-:Y:S01]  /*30c0*/  HFMA2 R0, -RZ, RZ, 0, 5.9604644775390625e-08 ;  /* 0x00000001ff007431 */ /* 0x000fe200000001ff */
[----:B------:R-:W-:-:S03]  /*30d0*/  MOV R3, 0xffff ;  /* 0x0000ffff00037802 */ /* 0x000fc60000000f00 */
[----:B------:R-:W-:Y:S04]  /*30e0*/  DEPBAR.LE SB1, 0x36 ;  /* 0x00009d800000791a */ /* 0x000fe80000000000 */
[----:B------:R-:W1:Y:S02]  /*30f0*/  UTCATOMSWS.FIND_AND_SET.ALIGN UP0, UR4, UR4 ;  /* 0x00000004000475e3 */ /* 0x000e640008000800 */
[----:B-1----:R-:W-:Y:S01]  /*3100*/  MOV R4, UR4 ;  /* 0x0000000400047c02 */ /* 0x002fe20008000f00 */
[----:B------:R-:W-:Y:S06]  /*3110*/  BRA.U UP0, `(.L_x_60) ;  /* 0x0000000100187547 */ /* 0x000fec000b800000 */
.L_x_61:
[----:B------:R-:W-:Y:S05]  /*3120*/  NANOSLEEP 0x64 ;  /* 0x000000640000795d */ /* 0x000fea0003800000 */
[----:B------:R-:W-:-:S05]  /*3130*/  UMOV UR4, 0x10 ;  /* 0x0000001000047882 */ /* 0x000fca0000000000 */
[----:B------:R-:W-:Y:S04]  /*3140*/  DEPBAR.LE SB1, 0x36 ;  /* 0x00009d800000791a */ /* 0x000fe80000000000 */
[----:B------:R-:W1:Y:S02]  /*3150*/  UTCATOMSWS.FIND_AND_SET.ALIGN UP0, UR4, UR4 ;  /* 0x00000004000475e3 */ /* 0x000e640008000800 */
[----:B-1----:R-:W-:Y:S01]  /*3160*/  MOV R4, UR4 ;  /* 0x0000000400047c02 */ /* 0x002fe20008000f00 */
[----:B------:R-:W-:Y:S05]  /*3170*/  BRA.U !UP0, `(.L_x_61) ;  /* 0xfffffffd08e87547 */ /* 0x000fea000b83ffff */
.L_x_60:
[-C--:B------:R-:W-:Y:S02]  /*3180*/  SHF.L.U32 R3, R3, R4.reuse, RZ ;  /* 0x0000000403037219 */ /* 0x080fe400000006ff */
[----:B------:R-:W-:Y:S01]  /*3190*/  SHF.L.U32 R0, R0, R4, RZ ;  /* 0x0000000400007219 */ /* 0x000fe200000006ff */
[----:B------:R-:W-:Y:S02]  /*31a0*/  IMAD.SHL.U32 R4, R4, 0x20, RZ ;  /* 0x0000002004047824 */ /* 0x000fe400078e00ff */
[----:B------:R1:W-:Y:S04]  /*31b0*/  ATOMS.OR RZ, [UR5+0x14], R3 ;  /* 0x00001403ffff798c */ /* 0x0003e8000b000005 */
[----:B------:R1:W-:Y:S04]  /*31c0*/  ATOMS.OR RZ, [UR5+0x18], R0 ;  /* 0x00001800ffff798c */ /* 0x0003e8000b000005 */
[----:B------:R1:W-:Y:S01]  /*31d0*/  STS [UR6+0x160], R4 ;  /* 0x00016004ff007988 */ /* 0x0003e20008000806 */
[----:B------:R-:W-:Y:S05]  /*31e0*/  BRA `(.L_x_59) ;  /* 0x0000000000107947 */ /* 0x000fea0003800000 */
.L_x_58:
[----:B------:R-:W-:Y:S02]  /*31f0*/  MOV R0, 0xffffffff ;  /* 0xffffffff00007802 */ /* 0x000fe40000000f00 */
[----:B------:R-:W-:-:S03]  /*3200*/  MOV R4, 0x3230 ;  /* 0x0000323000047802 */ /* 0x000fc60000000f00 */
[----:B------:R1:W-:Y:S04]  /*3210*/  STS [UR6+0x160], R0 ;  /* 0x00016000ff007988 */ /* 0x0003e80008000806 */
[----:B-1---5:R-:W-:Y:S05]  /*3220*/  CALL.REL.NOINC `($__internal_1_$__cuda_sm10x_tcgen05_guardrail_trap_phase_invalid_during_alloc) ;  /* 0x0000006c00ec7944 */ /* 0x022fea0003c00000 */
.L_x_59:
[----:B------:R-:W-:Y:S05]  /*3230*/  WARPSYNC.ALL ;  /* 0x0000000000007948 */ /* 0x000fea0003800000 */
[----:B------:R-:W2:Y:S01]  /*3240*/  S2UR UR4, SR_CgaCtaId ;  /* 0x00000000000479c3 */ /* 0x000ea20000008800 */
[----:B------:R-:W-:Y:S01]  /*3250*/  UMOV UR26, 0x400 ;  /* 0x00000400001a7882 */ /* 0x000fe20000000000 */
[----:B------:R-:W-:-:S06]  /*3260*/  NOP ;  /* 0x0000000000007918 */ /* 0x000fcc0000000000 */
[----:B------:R-:W-:Y:S06]  /*3270*/  BAR.ARV 0x6, 0xa0 ;  /* 0x0182800000007b1d */ /* 0x000fec0000002000 */
[----:B------:R-:W3:Y:S01]  /*3280*/  LDCU UR5, c[0x0][0x38c] ;  /* 0x00007180ff0577ac */ /* 0x000ee20008000800 */
[----:B------:R-:W-:Y:S01]  /*3290*/  LOP3.LUT R2, R2, 0xffff, RZ, 0xc0, !PT ;  /* 0x0000ffff02027812 */ /* 0x000fe200078ec0ff */
[----:B------:R-:W-:Y:S01]  /*32a0*/  IMAD.MOV.U32 R11, RZ, RZ, 0x1 ;  /* 0x00000001ff0b7424 */ /* 0x000fe200078e00ff */
[----:B------:R-:W-:Y:S01]  /*32b0*/  CS2R R8, SRZ ;  /* 0x0000000000087805 */ /* 0x000fe2000001ff00 */
[----:B------:R-:W4:Y:S01]  /*32c0*/  LDCU UR7, c[0x0][0x38c] ;  /* 0x00007180ff0777ac */ /* 0x000f220008000800 */
[----:B------:R-:W-:Y:S01]  /*32d0*/  R2UR UR27, R2 ;  /* 0x00000000021b72ca */ /* 0x000fe200000e0000 */
[----:B------:R-:W-:Y:S01]  /*32e0*/  IMAD.MOV.U32 R10, RZ, RZ, RZ ;  /* 0x000000ffff0a7224 */ /* 0x000fe200078e00ff */
[----:B------:R-:W-:Y:S01]  /*32f0*/  UMOV UR31, URZ ;  /* 0x000000ff001f7c82 */ /* 0x000fe20008000000 */
[----:B------:R-:W-:Y:S01]  /*3300*/  UMOV UR22, URZ ;  /* 0x000000ff00167c82 */ /* 0x000fe20008000000 */
[----:B--2---:R-:W-:Y:S01]  /*3310*/  ULEA UR26, UR4, UR26, 0x18 ;  /* 0x0000001a041a7291 */ /* 0x004fe2000f8ec0ff */
[----:B------:R-:W-:Y:S01]  /*3320*/  UMOV UR38, 0x0 ;  /* 0x0000000000267882 */ /* 0x000fe20000000000 */
[----:B------:R-:W-:-:S02]  /*3330*/  UMOV UR39, 0x8200010 ;  /* 0x0820001000277882 */ /* 0x000fc40000000000 */
[----:B------:R-:W-:Y:S02]  /*3340*/  UIADD3 UR4, UPT, UPT, UR26, 0x8400, URZ ;  /* 0x000084001a047890 */ /* 0x000fe4000fffe0ff */
[----:B------:R-:W-:Y:S02]  /*3350*/  UIADD3 UR6, UPT, UPT, UR26, 0x20400, URZ ;  /* 0x000204001a067890 */ /* 0x000fe4000fffe0ff */
[----:B---3--:R-:W-:Y:S01]  /*3360*/  UIADD3 UR5, UPT, UPT, UR5, 0x3f, URZ ;  /* 0x0000003f05057890 */ /* 0x008fe2000fffe0ff */
[----:B-1----:R-:W1:Y:S01]  /*3370*/  LDS R0, [UR26+0x160] ;  /* 0x0001601aff007984 */ /* 0x002e620008000800 */
[----:B------:R-:W-:Y:S01]  /*3380*/  UMOV UR36, 0x0 ;  /* 0x0000000000247882 */ /* 0x000fe20000000000 */
[----:B------:R-:W-:Y:S01]  /*3390*/  UMOV UR37, 0x8200010 ;  /* 0x0820001000257882 */ /* 0x000fe20000000000 */
[----:B------:R-:W-:Y:S02]  /*33a0*/  USHF.R.S32.HI UR40, URZ, 0x1f, UR5 ;  /* 0x0000001fff287899 */ /* 0x000fe40008011405 */
[----:B----4-:R-:W-:-:S02]  /*33b0*/  UISETP.GE.AND UP4, UPT, UR7, 0x1, UPT ;  /* 0x000000010700788c */ /* 0x010fc4000bf86270 */
[----:B------:R-:W-:Y:S02]  /*33c0*/  ULEA.HI UR40, UR40, UR5, URZ, 0x6 ;  /* 0x0000000528287291 */ /* 0x000fe4000f8f30ff */
[----:B------:R-:W-:Y:S02]  /*33d0*/  USHF.R.U32.HI UR5, URZ, 0x4, UR4 ;  /* 0x00000004ff057899 */ /* 0x000fe40008011604 */
[----:B------:R-:W-:Y:S02]  /*33e0*/  USHF.R.S32.HI UR40, URZ, 0x6, UR40 ;  /* 0x00000006ff287899 */ /* 0x000fe40008011428 */
[----:B------:R-:W-:Y:S02]  /*33f0*/  USHF.R.U32.HI UR4, URZ, 0x4, UR6 ;  /* 0x00000004ff047899 */ /* 0x000fe40008011606 */
[----:B------:R-:W-:Y:S02]  /*3400*/  UISETP.LT.AND UP0, UPT, UR40, 0x1, UPT ;  /* 0x000000012800788c */ /* 0x000fe4000bf01270 */
[----:B------:R-:W-:-:S02]  /*3410*/  ULOP3.LUT UR5, UR5, 0x3fff, URZ, 0xc0, !UPT ;  /* 0x00003fff05057892 */ /* 0x000fc4000f8ec0ff */
[----:B------:R-:W-:Y:S02]  /*3420*/  ULOP3.LUT UR4, UR4, 0x3fff, URZ, 0xc0, !UPT ;  /* 0x00003fff04047892 */ /* 0x000fe4000f8ec0ff */
[----:B------:R-:W-:Y:S02]  /*3430*/  USEL UR41, UR40, 0x1, !UP0 ;  /* 0x0000000128297887 */ /* 0x000fe4000c000000 */
[----:B------:R-:W-:Y:S02]  /*3440*/  ULOP3.LUT UR28, UR5, 0x10000, URZ, 0xfc, !UPT ;  /* 0x00010000051c7892 */ /* 0x000fe4000f8efcff */
[----:B------:R-:W-:Y:S02]  /*3450*/  ULOP3.LUT UR29, UR4, 0x10000, URZ, 0xfc, !UPT ;  /* 0x00010000041d7892 */ /* 0x000fe4000f8efcff */
[----:B------:R-:W-:Y:S01]  /*3460*/  UIADD3 UR41, UPT, UPT, -UR41, URZ, URZ ;  /* 0x000000ff29297290 */ /* 0x000fe2000fffe1ff */
[----:B------:R-:W-:Y:S01]  /*3470*/  UMOV UR34, 0x0 ;  /* 0x0000000000227882 */ /* 0x000fe20000000000 */
[----:B------:R-:W-:Y:S01]  /*3480*/  UMOV UR35, 0x8200010 ;  /* 0x0820001000237882 */ /* 0x000fe20000000000 */
[----:B------:R-:W-:Y:S01]  /*3490*/  UMOV UR32, 0x0 ;  /* 0x0000000000207882 */ /* 0x000fe20000000000 */
[----:B------:R-:W-:Y:S01]  /*34a0*/  UMOV UR33, 0x8200010 ;  /* 0x0820001000217882 */ /* 0x000fe20000000000 */
[----:B-1----:R-:W-:-:S15]  /*34b0*/  R2UR UR42, R0 ;  /* 0x00000000002a72ca */ /* 0x002fde00000e0000 */
.L_x_68:
[----:B------:R-:W-:Y:S02]  /*34c0*/  LEA R0, R10, UR26, 0x3 ;  /* 0x0000001a0a007c11 */ /* 0x000fe4000f8e18ff */
[----:B------:R-:W-:Y:S02]  /*34d0*/  SHF.L.U32 R5, R9, 0x1f, RZ ;  /* 0x0000001f09057819 */ /* 0x000fe400000006ff */
[----:B------:R-:W-:Y:S01]  /*34e0*/  PLOP3.LUT P0, PT, PT, PT, UP4, 0x80, 0x8 ;  /* 0x000000000008781c */ /* 0x000fe20003f0f048 */
[----:B------:R-:W-:Y:S01]  /*34f0*/  VIADD R3, R0, 0xc0 ;  /* 0x000000c000037836 */ /* 0x000fe20000000000 */
[----:B-1----:R-:W1:Y:S02]  /*3500*/  SYNCS.PHASECHK.TRANS64.TRYWAIT P1, [R0+URZ+0xb0], R5 ;  /* 0x0000b005000075a7 */ /* 0x002e6400080211ff */
[----:B-1-3--:R-:W-:Y:S09]  /*3510*/  @!P1 BRA `(.L_x_62) ;  /* 0x0000006400309947 */ /* 0x00aff20003800000 */
.L_x_159:
[----:B------:R-:W-:Y:S01]  /*3520*/  LEA R4, R10, UR26, 0x4 ;  /* 0x0000001a0a047c11 */ /* 0x000fe2000f8e20ff */
[----:B------:R-:W-:Y:S01]  /*3530*/  @UP4 ULEA UR4, UR22, UR26, 0x3 ;  /* 0x0000001a16044291 */ /* 0x000fe2000f8e18ff */
[----:B------:R-:W-:Y:S01]  /*3540*/  PLOP3.LUT P2, PT, PT, PT, PT, 0x80, 0x8 ;  /* 0x000000000008781c */ /* 0x000fe20003f4f070 */
[----:B------:R-:W-:Y:S01]  /*3550*/  ULEA UR30, UR31, UR26, 0x3 ;  /* 0x0000001a1f1e7291 */ /* 0x000fe2000f8e18ff */
[----:B------:R-:W-:Y:S01]  /*3560*/  PRMT R3, RZ, 0x654, R3 ;  /* 0x00000654ff037816 */ /* 0x000fe20000000003 */
[----:B------:R-:W-:Y:S01]  /*3570*/  ULEA UR11, UR31, UR42, 0x7 ;  /* 0x0000002a1f0b7291 */ /* 0x000fe2000f8e38ff */
[----:B-1----:R-:W1:Y:S01]  /*3580*/  LDS.128 R4, [R4+0x140] ;  /* 0x0001400004047984 */ /* 0x002e620000000c00 */
[----:B------:R-:W-:Y:S02]  /*3590*/  @P0 SHF.L.U32 R2, R8, 0x1f, RZ ;  /* 0x0000001f08020819 */ /* 0x000fe400000006ff */
[----:B------:R-:W-:Y:S01]  /*35a0*/  SHF.L.U32 R0, R11, 0x1f, RZ ;  /* 0x0000001f0b007819 */ /* 0x000fe200000006ff */
[----:B------:R-:W-:Y:S01]  /*35b0*/  @!PT LDS RZ, [RZ] ;  /* 0x00000000fffff984 */ /* 0x000fe20000000800 */
[----:B------:R-:W-:Y:S01]  /*35c0*/  @!PT LDS RZ, [RZ] ;  /* 0x00000000fffff984 */ /* 0x000fe20000000800 */
[----:B------:R-:W-:Y:S01]  /*35d0*/  @!PT LDS RZ, [RZ] ;  /* 0x00000000fffff984 */ /* 0x000fe20000000800 */
[----:B------:R-:W-:Y:S01]  /*35e0*/  @!PT LDS RZ, [RZ] ;  /* 0x00000000fffff984 */ /* 0x000fe20000000800 */
[----:B------:R2:W-:Y:S06]  /*35f0*/  MEMBAR.ALL.CTA ;  /* 0x0000000000007992 */ /* 0x0005ec0000008000 */
[----:B--2---:R-:W2:Y:S02]  /*3600*/  FENCE.VIEW.ASYNC.S ;  /* 0x00000000000073c6 */ /* 0x004ea40000000000 */
[----:B--2---:R2:W-:Y:S01]  /*3610*/  SYNCS.ARRIVE.TRANS64.RED.A1T0 RZ, [R3+URZ], RZ ;  /* 0x000000ff03ff79a7 */ /* 0x0045e200081004ff */
[----:B------:R2:W3:Y:S01]  /*3620*/  @P0 SYNCS.PHASECHK.TRANS64.TRYWAIT P2, [UR4], R2 ;  /* 0x00000002ff0005a7 */ /* 0x0004e20008041104 */
[----:B-1----:R-:W-:Y:S01]  /*3630*/  LOP3.LUT P1, RZ, R6, 0x1, RZ, 0xc0, !PT ;  /* 0x0000000106ff7812 */ /* 0x002fe2000782c0ff */
[----:B------:R-:W1:Y:S02]  /*3640*/  SYNCS.PHASECHK.TRANS64.TRYWAIT P0, [UR30+0xf0], R0 ;  /* 0x0000f000ff0075a7 */ /* 0x000e64000800111e */
[----:B-123--:R-:W-:Y:S10]  /*3650*/  @!P0 BRA `(.L_x_63) ;  /* 0x0000006000f48947 */ /* 0x00eff40003800000 */
.L_x_161:
[----:B------:R-:W-:Y:S01]  /*3660*/  IADD3 R10, PT, PT, R10, 0x1, RZ ;  /* 0x000000010a0a7810 */ /* 0x000fe20007ffe0ff */
[----:B------:R-:W-:Y:S06]  /*3670*/  BRA.U !UP4, `(.L_x_64) ;  /* 0x000000010cc07547 */ /* 0x000fec000b800000 */
[----:B------:R-:W-:Y:S01]  /*3680*/  UPLOP3.LUT UP2, UPT, UPT, UPT, UPT, 0x40, 0x4 ;  /* 0x000000000004789c */ /* 0x000fe20003f4e870 */
[----:B------:R-:W-:Y:S01]  /*3690*/  UMOV UR24, UR41 ;  /* 0x0000002900187c82 */ /* 0x000fe20008000000 */
[----:B------:R-:W-:Y:S01]  /*36a0*/  UMOV UR23, UR40 ;  /* 0x0000002800177c82 */ /* 0x000fe20008000000 */
[----:B------:R-:W-:-:S08]  /*36b0*/  UMOV UR10, UR22 ;  /* 0x00000016000a7c82 */ /* 0x000fd00008000000 */
.L_x_67:
[----:B------:R-:W-:Y:S02]  /*36c0*/  UIADD3 UR24, UPT, UPT, UR24, 0x1, URZ ;  /* 0x0000000118187890 */ /* 0x000fe4000fffe0ff */
[----:B--2---:R-:W-:Y:S02]  /*36d0*/  ULEA UR5, UR10, UR26, 0x3 ;  /* 0x0000001a0a057291 */ /* 0x004fe4000f8e18ff */
[----:B------:R-:W-:Y:S01]  /*36e0*/  UISETP.NE.AND UP3, UPT, UR24, URZ, UPT ;  /* 0x000000ff1800728c */ /* 0x000fe2000bf65270 */
[----:B---3--:R-:W-:Y:S10]  /*36f0*/  @P2 BRA `(.L_x_65) ;  /* 0x00000000000c2947 */ /* 0x008ff40003800000 */
[----:B-1----:R-:W-:Y:S04]  /*3700*/  SHF.L.U32 R3, R8, 0x1f, RZ ;  /* 0x0000001f08037819 */ /* 0x002fe800000006ff */
[----:B------:R-:W1:Y:S02]  /*3710*/  SYNCS.PHASECHK.TRANS64.TRYWAIT P0, [UR5], R3 ;  /* 0x00000003ff0075a7 */ /* 0x000e640008001105 */
[----:B-1----:R-:W-:Y:S05]  /*3720*/  @!P0 BRA `(.L_x_66) ;  /* 0x0000006000d88947 */ /* 0x002fea0003800000 */
.L_x_65:
[----:B------:R-:W-:Y:S01]  /*3730*/  UISETP.NE.AND UP0, UPT, UR23, 0x1, UPT ;  /* 0x000000011700788c */ /* 0x000fe2000bf05270 */
[----:B------:R-:W-:Y:S01]  /*3740*/  PLOP3.LUT P2, PT, PT, PT, PT, 0x80, 0x8 ;  /* 0x000000000008781c */ /* 0x000fe20003f4f070 */
[----:B------:R-:W-:Y:S02]  /*3750*/  UIADD3 UR4, UPT, UPT, UR10, 0x1, URZ ;  /* 0x000000010a047890 */ /* 0x000fe4000fffe0ff */
[----:B------:R-:W-:Y:S02]  /*3760*/  UIADD3 UR25, UPT, UPT, UR5, 0x30, URZ ;  /* 0x0000003005197890 */ /* 0x000fe4000fffe0ff */
[----:B------:R-:W-:Y:S01]  /*3770*/  UISETP.NE.AND UP1, UPT, UR4, 0x6, UPT ;  /* 0x000000060400788c */ /* 0x000fe2000bf25270 */
[----:B------:R-:W-:Y:S01]  /*3780*/  PLOP3.LUT P0, PT, PT, PT, UP0, 0x80, 0x8 ;  /* 0x000000000008781c */ /* 0x000fe20003f0f008 */
[----:B------:R-:W-:Y:S02]  /*3790*/  UIADD3 UR23, UPT, UPT, UR23, -0x1, URZ ;  /* 0xffffffff17177890 */ /* 0x000fe4000fffe0ff */
[----:B------:R-:W-:Y:S02]  /*37a0*/  USEL UR6, URZ, 0x1, UP1 ;  /* 0x00000001ff067887 */ /* 0x000fe40008800000 */
[----:B------:R-:W-:Y:S01]  /*37b0*/  USEL UR22, UR4, URZ, UP1 ;  /* 0x000000ff04167287 */ /* 0x000fe20008800000 */
[----:B------:R-:W-:Y:S01]  /*37c0*/  UMOV UR7, 0x40004040 ;  /* 0x4000404000077882 */ /* 0x000fe20000000000 */
[----:B------:R-:W-:Y:S02]  /*37d0*/  UMOV UR5, 0x40004040 ;  /* 0x4000404000057882 */ /* 0x000fe40000000000 */
[----:B------:R-:W-:Y:S01]  /*37e0*/  @UP0 ULEA UR4, UR22, UR26, 0x3 ;  /* 0x0000001a16040291 */ /* 0x000fe2000f8e18ff */
[----:B------:R-:W-:Y:S01]  /*37f0*/  LOP3.LUT R8, R8, UR6, RZ, 0x3c, !PT ;  /* 0x0000000608087c12 */ /* 0x000fe2000f8e3cff */
[----:B------:R-:W-:Y:S01]  /*3800*/  ULEA UR6, UR10, UR29, 0xa ;  /* 0x0000001d0a067291 */ /* 0x000fe2000f8e50ff */
[----:B------:R-:W-:Y:S02]  /*3810*/  UMOV UR21, 0x40004040 ;  /* 0x4000404000157882 */ /* 0x000fe40000000000 */
[----:B-1----:R-:W-:Y:S01]  /*3820*/  @P0 SHF.L.U32 R0, R8, 0x1f, RZ ;  /* 0x0000001f08000819 */ /* 0x002fe200000006ff */
[----:B------:R-:W-:Y:S02]  /*3830*/  UIADD3 UR20, UPT, UPT, UR6, 0x2, URZ ;  /* 0x0000000206147890 */ /* 0x000fe4000fffe0ff */
[----:B------:R-:W-:Y:S01]  /*3840*/  UIADD3 UR16, UPT, UPT, UR6, 0x4, URZ ;  /* 0x0000000406107890 */ /* 0x000fe2000fffe0ff */
[----:B------:R2:W3:Y:S01]  /*3850*/  @P0 SYNCS.PHASECHK.TRANS64.TRYWAIT P2, [UR4], R0 ;  /* 0x00000000ff0005a7 */ /* 0x0004e20008041104 */
[----:B------:R-:W-:Y:S02]  /*3860*/  ULEA UR4, UR10, UR28, 0xa ;  /* 0x0000001c0a047291 */ /* 0x000fe4000f8e50ff */
[----:B------:R-:W-:Y:S02]  /*3870*/  UIADD3 UR12, UPT, UPT, UR6, 0x6, URZ ;  /* 0x00000006060c7890 */ /* 0x000fe4000fffe0ff */
[----:B------:R-:W-:Y:S02]  /*3880*/  UIADD3 UR18, UPT, UPT, UR4, 0x2, URZ ;  /* 0x0000000204127890 */ /* 0x000fe4000fffe0ff */
[----:B------:R-:W-:Y:S02]  /*3890*/  UIADD3 UR14, UPT, UPT, UR4, 0x4, URZ ;  /* 0x00000004040e7890 */ /* 0x000fe4000fffe0ff */
[----:B------:R-:W-:Y:S01]  /*38a0*/  UIADD3 UR8, UPT, UPT, UR4, 0x6, URZ ;  /* 0x0000000604087890 */ /* 0x000fe2000fffe0ff */
[----:B------:R2:W-:Y:S01]  /*38b0*/  UTCHMMA gdesc[UR4], gdesc[UR6], tmem[UR11], tmem[UR38], idesc[UR39], UP2 ;  /* 0x00ff2606040075ea */ /* 0x0005e2000900000b */
[----:B------:R-:W-:Y:S01]  /*38c0*/  UPLOP3.LUT UP2, UPT, UPT, UPT, UPT, 0x80, 0x8 ;  /* 0x000000000008789c */ /* 0x000fe20003f4f070 */
[----:B------:R-:W-:Y:S01]  /*38d0*/  UMOV UR19, 0x40004040 ;  /* 0x4000404000137882 */ /* 0x000fe20000000000 */
[----:B------:R-:W-:Y:S01]  /*38e0*/  UMOV UR17, 0x40004040 ;  /* 0x4000404000117882 */ /* 0x000fe20000000000 */
[----:B------:R2:W-:Y:S01]  /*38f0*/  UTCHMMA gdesc[UR18], gdesc[UR20], tmem[UR11], tmem[UR36], idesc[UR37], UPT ;  /* 0x00ff2414120075ea */ /* 0x0005e2000b80000b */
[----:B------:R-:W-:Y:S01]  /*3900*/  UMOV UR15, 0x40004040 ;  /* 0x40004040000f7882 */ /* 0x000fe20000000000 */
[----:B------:R-:W-:Y:S01]  /*3910*/  UMOV UR13, 0x40004040 ;  /* 0x40004040000d7882 */ /* 0x000fe20000000000 */
[----:B------:R-:W-:Y:S01]  /*3920*/  UMOV UR9, 0x40004040 ;  /* 0x4000404000097882 */ /* 0x000fe20000000000 */
[----:B------:R2:W-:Y:S01]  /*3930*/  UTCHMMA gdesc[UR14], gdesc[UR16], tmem[UR11], tmem[UR34], idesc[UR35], UPT ;  /* 0x00ff22100e0075ea */ /* 0x0005e2000b80000b */
[----:B------:R2:W-:Y:S01]  /*3940*/  UTCHMMA gdesc[UR8], gdesc[UR12], tmem[UR11], tmem[UR32], idesc[UR33], UPT ;  /* 0x00ff200c080075ea */ /* 0x0005e2000b80000b */
[----:B------:R2:W-:Y:S01]  /*3950*/  UTCBAR.MULTICAST [UR25], URZ, UR27 ;  /* 0x000000ff190073e9 */ /* 0x0005e2000800081b */
[----:B------:R-:W-:Y:S01]  /*3960*/  UMOV UR10, UR22 ;  /* 0x00000016000a7c82 */ /* 0x000fe20008000000 */
[----:B------:R-:W-:Y:S05]  /*3970*/  BRA.U UP3, `(.L_x_67) ;  /* 0xfffffffd03507547 */ /* 0x000fea000b83ffff */
.L_x_64:
[----:B--2---:R-:W-:Y:S01]  /*3980*/  UIADD3 UR4, UPT, UPT, UR31, 0x1, URZ ;  /* 0x000000011f047890 */ /* 0x004fe2000fffe0ff */
[C---:B------:R-:W-:Y:S01]  /*3990*/  ISETP.NE.AND P0, PT, R10.reuse, 0x2, PT ;  /* 0x000000020a00780c */ /* 0x040fe20003f05270 */
[----:B------:R-:W-:Y:S02]  /*39a0*/  UIADD3 UR5, UPT, UPT, UR30, 0xd0, URZ ;  /* 0x000000d01e057890 */ /* 0x000fe4000fffe0ff */
[----:B------:R-:W-:Y:S01]  /*39b0*/  UISETP.NE.AND UP0, UPT, UR4, 0x4, UPT ;  /* 0x000000040400788c */ /* 0x000fe2000bf05270 */
[----:B-1----:R-:W-:Y:S02]  /*39c0*/  SEL R0, RZ, 0x1, P0 ;  /* 0x00000001ff007807 */ /* 0x002fe40000000000 */
[----:B------:R-:W-:Y:S01]  /*39d0*/  SEL R10, R10, RZ, P0 ;  /* 0x000000ff0a0a7207 */ /* 0x000fe20000000000 */
[----:B------:R-:W-:Y:S01]  /*39e0*/  USEL UR6, URZ, 0x1, UP0 ;  /* 0x00000001ff067887 */ /* 0x000fe20008000000 */
[----:B------:R-:W-:Y:S01]  /*39f0*/  LOP3.LUT R9, R9, R0, RZ, 0x3c, !PT ;  /* 0x0000000009097212 */ /* 0x000fe200078e3cff */
[----:B------:R-:W-:Y:S01]  /*3a00*/  USEL UR31, UR4, URZ, UP0 ;  /* 0x000000ff041f7287 */ /* 0x000fe20008000000 */
[----:B------:R1:W-:Y:S03]  /*3a10*/  UTCBAR [UR5], URZ ;  /* 0x000000ff050073e9 */ /* 0x0003e600080000ff */
[----:B------:R-:W-:Y:S01]  /*3a20*/  LOP3.LUT R11, R11, UR6, RZ, 0x3c, !PT ;  /* 0x000000060b0b7c12 */ /* 0x000fe2000f8e3cff */
[----:B------:R-:W-:Y:S07]  /*3a30*/  @P1 BRA `(.L_x_68) ;  /* 0xfffffff800a01947 */ /* 0x000fee000383ffff */
[----:B------:R-:W2:Y:S01]  /*3a40*/  S2UR UR8, SR_CgaCtaId ;  /* 0x00000000000879c3 */ /* 0x000ea20000008800 */
[----:B------:R-:W-:Y:S01]  /*3a50*/  ELECT P0, URZ, PT ;  /* 0x0000000000ff782f */ /* 0x000fe20003800000 */
[----:B------:R-:W-:Y:S01]  /*3a60*/  IMAD.MOV.U32 R0, RZ, RZ, 0x1 ;  /* 0x00000001ff007424 */ /* 0x000fe200078e00ff */
[----:B------:R-:W-:Y:S01]  /*3a70*/  UIADD3 UR26, UPT, UPT, UR26, 0xf0, URZ ;  /* 0x000000f01a1a7890 */ /* 0x000fe2000fffe0ff */
[----:B------:R-:W-:Y:S01]  /*3a80*/  SHF.L.U32 R3, R11, 0x1f, RZ ;  /* 0x0000001f0b037819 */ /* 0x000fe200000006ff */
[----:B------:R-:W-:-:S03]  /*3a90*/  UMOV UR4, 0x40 ;  /* 0x0000004000047882 */ /* 0x000fc60000000000 */
[----:B------:R-:W-:Y:S01]  /*3aa0*/  UVIRTCOUNT.DEALLOC.SMPOOL 0x80 ;  /* 0x000000800000784c */ /* 0x000fe20000000000 */
[----:B--2---:R-:W-:Y:S02]  /*3ab0*/  ULEA UR8, UR8, UR4, 0x18 ;  /* 0x0000000408087291 */ /* 0x004fe4000f8ec0ff */
[----:B------:R-:W-:-:S07]  /*3ac0*/  ULEA UR4, UR31, UR26, 0x3 ;  /* 0x0000001a1f047291 */ /* 0x000fce000f8e18ff */
[----:B------:R2:W-:Y:S02]  /*3ad0*/  @P0 STS.U8 [UR8+0x1c], R0 ;  /* 0x00001c00ff000988 */ /* 0x0005e40008000008 */
[----:B------:R-:W4:Y:S02]  /*3ae0*/  SYNCS.PHASECHK.TRANS64.TRYWAIT P0, [UR4], R3 ;  /* 0x00000003ff0075a7 */ /* 0x000f240008001104 */
[----:B--2-4-:R-:W-:Y:S05]  /*3af0*/  @!P0 BRA `(.L_x_69) ;  /* 0x0000005c00fc8947 */ /* 0x014fea0003800000 */
.L_x_164:
[----:B------:R-:W-:-:S04]  /*3b00*/  UIADD3 UR4, UPT, UPT, UR31, 0x1, URZ ;  /* 0x000000011f047890 */ /* 0x000fc8000fffe0ff */
[----:B------:R-:W-:-:S04]  /*3b10*/  UISETP.NE.AND UP0, UPT, UR4, 0x4, UPT ;  /* 0x000000040400788c */ /* 0x000fc8000bf05270 */
[----:B------:R-:W-:Y:S02]  /*3b20*/  USEL UR6, URZ, 0x1, UP0 ;  /* 0x00000001ff067887 */ /* 0x000fe40008000000 */
[----:B------:R-:W-:-:S04]  /*3b30*/  USEL UR4, UR4, URZ, UP0 ;  /* 0x000000ff04047287 */ /* 0x000fc80008000000 */
[----:B-1----:R-:W-:Y:S01]  /*3b40*/  ULEA UR5, UR4, UR26, 0x3 ;  /* 0x0000001a04057291 */ /* 0x002fe2000f8e18ff */
[----:B------:R-:W-:-:S04]  /*3b50*/  LOP3.LUT R2, R11, UR6, RZ, 0x3c, !PT ;  /* 0x000000060b027c12 */ /* 0x000fc8000f8e3cff */
[----:B--2---:R-:W-:-:S04]  /*3b60*/  SHF.L.U32 R3, R2, 0x1f, RZ ;  /* 0x0000001f02037819 */ /* 0x004fc800000006ff */
[----:B------:R-:W1:Y:S02]  /*3b70*/  SYNCS.PHASECHK.TRANS64.TRYWAIT P0, [UR5], R3 ;  /* 0x00000003ff0075a7 */ /* 0x000e640008001105 */
[----:B-1----:R-:W-:Y:S05]  /*3b80*/  @!P0 BRA `(.L_x_70) ;  /* 0x0000005c00f08947 */ /* 0x002fea0003800000 */
.L_x_166:
        /* <DEDUP_REMOVED lines=9> */
.L_x_168:
[----:B------:R-:W-:-:S04]  /*3c20*/  UIADD3 UR4, UPT, UPT, UR4, 0x1, URZ ;  /* 0x0000000104047890 */ /* 0x000fc8000fffe0ff */
[----:B------:R-:W-:-:S04]  /*3c30*/  UISETP.NE.AND UP0, UPT, UR4, 0x4, UPT ;  /* 0x000000040400788c */ /* 0x000fc8000bf05270 */
[----:B------:R-:W-:Y:S02]  /*3c40*/  USEL UR5, URZ, 0x1, UP0 ;  /* 0x00000001ff057887 */ /* 0x000fe40008000000 */
[----:B------:R-:W-:-:S04]  /*3c50*/  USEL UR4, UR4, URZ, UP0 ;  /* 0x000000ff04047287 */ /* 0x000fc80008000000 */
[----:B------:R-:W-:Y:S01]  /*3c60*/  ULEA UR4, UR4, UR26, 0x3 ;  /* 0x0000001a04047291 */ /* 0x000fe2000f8e18ff */
[----:B-1----:R-:W-:-:S04]  /*3c70*/  LOP3.LUT R3, R2, UR5, RZ, 0x3c, !PT ;  /* 0x0000000502037c12 */ /* 0x002fc8000f8e3cff */
[----:B------:R-:W-:-:S04]  /*3c80*/  SHF.L.U32 R3, R3, 0x1f, RZ ;  /* 0x0000001f03037819 */ /* 0x000fc800000006ff */
[----:B------:R-:W1:Y:S02]  /*3c90*/  SYNCS.PHASECHK.TRANS64.TRYWAIT P0, [UR4], R3 ;  /* 0x00000003ff0075a7 */ /* 0x000e640008001104 */
[----:B-1----:R-:W-:Y:S05]  /*3ca0*/  @!P0 BRA `(.L_x_72) ;  /* 0x0000005c00d88947 */ /* 0x002fea0003800000 */
.L_x_170:
[----:B------:R-:W-:Y:S01]  /*3cb0*/  NOP ;  /* 0x0000000000007918 */ /* 0x000fe20000000000 */
[----:B-1----:R-:W1:Y:S01]  /*3cc0*/  LDS R0, [UR8+0x14] ;  /* 0x00001408ff007984 */ /* 0x002e620008000800 */
[----:B------:R-:W-:Y:S01]  /*3cd0*/  ULOP3.LUT UR4, UR42, 0xffff, URZ, 0xc0, !UPT ;  /* 0x0000ffff2a047892 */ /* 0x000fe2000f8ec0ff */
[----:B------:R-:W-:Y:S01]  /*3ce0*/  UMOV UR5, 0xffff ;  /* 0x0000ffff00057882 */ /* 0x000fe20000000000 */
[----:B------:R-:W-:Y:S02]  /*3cf0*/  UMOV UR6, 0x1 ;  /* 0x0000000100067882 */ /* 0x000fe40000000000 */
[----:B------:R-:W-:-:S04]  /*3d00*/  USHF.R.U32.HI UR4, URZ, 0x5, UR4 ;  /* 0x00000005ff047899 */ /* 0x000fc80008011604 */
[----:B------:R-:W-:Y:S02]  /*3d10*/  USHF.L.U32 UR5, UR5, UR4, URZ ;  /* 0x0000000405057299 */ /* 0x000fe400080006ff */
[----:B------:R-:W-:-:S04]  /*3d20*/  USHF.L.U32 UR4, UR6, UR4, URZ ;  /* 0x0000000406047299 */ /* 0x000fc800080006ff */
[----:B-1----:R-:W-:-:S04]  /*3d30*/  LOP3.LUT R0, R0, UR5, RZ, 0xc0, !PT ;  /* 0x0000000500007c12 */ /* 0x002fc8000f8ec0ff */
[----:B------:R-:W-:-:S13]  /*3d40*/  ISETP.NE.AND P0, PT, R0, UR5, PT ;  /* 0x0000000500007c0c */ /* 0x000fda000bf05270 */
[----:B------:R-:W-:Y:S05]  /*3d50*/  @P0 BRA `(.L_x_73) ;  /* 0x0000000000580947 */ /* 0x000fea0003800000 */
[----:B------:R-:W1:Y:S02]  /*3d60*/  LDS R0, [UR8+0x18] ;  /* 0x00001808ff007984 */ /* 0x000e640008000800 */
[----:B-1----:R-:W-:-:S04]  /*3d70*/  LOP3.LUT R0, R0, UR4, RZ, 0xc0, !PT ;  /* 0x0000000400007c12 */ /* 0x002fc8000f8ec0ff */
[----:B------:R-:W-:-:S13]  /*3d80*/  ISETP.NE.AND P0, PT, R0, UR4, PT ;  /* 0x0000000400007c0c */ /* 0x000fda000bf05270 */
[----:B------:R-:W-:Y:S05]  /*3d90*/  @P0 BRA `(.L_x_74) ;  /* 0x00000000003c0947 */ /* 0x000fea0003800000 */
[----:B------:R-:W1:Y:S01]  /*3da0*/  S2R R2, SR_LANEID ;  /* 0x0000000000027919 */ /* 0x000e620000000000 */
[----:B------:R-:W-:Y:S01]  /*3db0*/  ULOP3.LUT UR5, URZ, UR5, URZ, 0x33, !UPT ;  /* 0x00000005ff057292 */ /* 0x000fe2000f8e33ff */
[----:B------:R-:W-:Y:S01]  /*3dc0*/  LOP3.LUT R4, RZ, UR4, RZ, 0x33, !PT ;  /* 0x00000004ff047c12 */ /* 0x000fe2000f8e33ff */
[----:B------:R-:W-:Y:S02]  /*3dd0*/  VOTEU.ANY UR4, UPT, PT ;  /* 0x0000000000047886 */ /* 0x000fe400038e0100 */
[----:B------:R-:W-:Y:S01]  /*3de0*/  UFLO.U32 UR4, UR4 ;  /* 0x00000004000472bd */ /* 0x000fe200080e0000 */
[----:B------:R-:W2:Y:S01]  /*3df0*/  REDUX UR6, R4 ;  /* 0x00000000040673c4 */ /* 0x000ea20000000000 */
[----:B------:R-:W-:-:S06]  /*3e00*/  IMAD.U32 R0, RZ, RZ, UR5 ;  /* 0x00000005ff007e24 */ /* 0x000fcc000f8e00ff */
[----:B------:R4:W-:Y:S01]  /*3e10*/  UTCATOMSWS.AND URZ, UR5 ;  /* 0x0000000500ff79e3 */ /* 0x0009e20008000000 */
[----:B------:R-:W3:Y:S01]  /*3e20*/  REDUX UR7, R0 ;  /* 0x00000000000773c4 */ /* 0x000ee20000000000 */
[----:B-1----:R-:W-:Y:S01]  /*3e30*/  ISETP.EQ.U32.AND P0, PT, R2, UR4, PT ;  /* 0x0000000402007c0c */ /* 0x002fe2000bf02070 */
[----:B--2---:R-:W-:Y:S01]  /*3e40*/  IMAD.U32 R2, RZ, RZ, UR6 ;  /* 0x00000006ff027e24 */ /* 0x004fe2000f8e00ff */
[----:B---3--:R-:W-:-:S11]  /*3e50*/  MOV R3, UR7 ;  /* 0x0000000700037c02 */ /* 0x008fd60008000f00 */
[----:B------:R4:W-:Y:S04]  /*3e60*/  @P0 ATOMS.AND RZ, [UR8+0x14], R3 ;  /* 0x00001403ffff098c */ /* 0x0009e8000a800008 */
[----:B------:R4:W-:Y:S01]  /*3e70*/  @P0 ATOMS.AND RZ, [UR8+0x18], R2 ;  /* 0x00001802ffff098c */ /* 0x0009e2000a800008 */
[----:B------:R-:W-:Y:S05]  /*3e80*/  BRA `(.L_x_75) ;  /* 0x0000000000147947 */ /* 0x000fea0003800000 */
.L_x_74:
[----:B------:R-:W-:Y:S02]  /*3e90*/  MOV R2, 0x3eb0 ;  /* 0x00003eb000027802 */ /* 0x000fe40000000f00 */
[----:B---3-5:R-:W-:Y:S05]  /*3ea0*/  CALL.REL.NOINC `($__internal_0_$__cuda_sm10x_tcgen05_guardrail_trap_col_being_dealloced_not_returned_by_alloc) ;  /* 0x0000006000c07944 */ /* 0x028fea0003c00000 */
[----:B------:R-:W-:Y:S05]  /*3eb0*/  BRA `(.L_x_75) ;  /* 0x0000000000087947 */ /* 0x000fea0003800000 */
.L_x_73:
[----:B------:R-:W-:Y:S02]  /*3ec0*/  MOV R2, 0x3ee0 ;  /* 0x00003ee000027802 */ /* 0x000fe40000000f00 */
[----:B---3-5:R-:W-:Y:S05]  /*3ed0*/  CALL.REL.NOINC `($__internal_2_$__cuda_sm10x_tcgen05_guardrail_trap_unallocated_columns_being_dealloced) ;  /* 0x0000006000cc7944 */ /* 0x028fea0003c00000 */
.L_x_75:
[----:B------:R-:W-:Y:S01]  /*3ee0*/  NOP ;  /* 0x0000000000007918 */ /* 0x000fe20000000000 */
[----:B----4-:R-:W-:Y:S05]  /*3ef0*/  EXIT ;  /* 0x000000000000794d */ /* 0x010fea0003800000 */
.L_x_57:
[----:B------:R-:W-:-:S09]  /*3f00*/  UISETP.NE.OR UP0, UPT, UR17, 0x3, !UP3 ;  /* 0x000000031100788c */ /* 0x000fd2000df05670 */
[----:B------:R-:W-:Y:S05]  /*3f10*/  BRA.U UP0, `(.L_x_76) ;  /* 0x0000001100547547 */ /* 0x000fea000b800000 */
[----:B------:R-:W1:Y:S01]  /*3f20*/  LDCU UR31, c[0x0][0x370] ;  /* 0x00006e00ff1f77ac */ /* 0x000e620008000800 */
[----:B------:R-:W2:Y:S01]  /*3f30*/  LDC.64 R16, c[0x0][0x348] ;  /* 0x0000d200ff107b82 */ /* 0x000ea20000000a00 */
[----:B------:R-:W-:Y:S02]  /*3f40*/  HFMA2 R13, -RZ, RZ, 0, 0 ;  /* 0x00000000ff0d7431 */ /* 0x000fe400000001ff */
[----:B------:R-:W-:Y:S01]  /*3f50*/  IMAD.MOV.U32 R15, RZ, RZ, 0x1 ;  /* 0x00000001ff0f7424 */ /* 0x000fe200078e00ff */
[----:B------:R-:W1:Y:S01]  /*3f60*/  LDCU.128 UR48, c[0x0][0xb10] ;  /* 0x00016200ff3077ac */ /* 0x000e620008000c00 */
[----:B------:R-:W-:Y:S01]  /*3f70*/  IMAD.MOV.U32 R14, RZ, RZ, RZ ;  /* 0x000000ffff0e7224 */ /* 0x000fe200078e00ff */
[----:B------:R-:W-:Y:S01]  /*3f80*/  MOV R7, 0x2000 ;  /* 0x0000200000077802 */ /* 0x000fe20000000f00 */
[----:B------:R-:W3:Y:S01]  /*3f90*/  LDCU UR30, c[0x0][0x374] ;  /* 0x00006e80ff1e77ac */ /* 0x000ee20008000800 */
[----:B------:R-:W4:Y:S01]  /*3fa0*/  LDC.64 R2, c[0x0][0x888] ;  /* 0x00022200ff027b82 */ /* 0x000f220000000a00 */
[----:B------:R-:W3:Y:S01]  /*3fb0*/  LDCU UR15, c[0x0][0xb0c] ;  /* 0x00016180ff0f77ac */ /* 0x000ee20008000800 */
[----:B------:R-:W2:Y:S06]  /*3fc0*/  LDCU UR40, c[0x0][0xb20] ;  /* 0x00016400ff2877ac */ /* 0x000eac0008000800 */
[----:B------:R-:W4:Y:S01]  /*3fd0*/  LDC.64 R4, c[0x0][0x890] ;  /* 0x00022400ff047b82 */ /* 0x000f220000000a00 */
[----:B------:R-:W2:Y:S01]  /*3fe0*/  LDCU UR4, c[0x0][0xb30] ;  /* 0x00016600ff0477ac */ /* 0x000ea20008000800 */
[----:B------:R-:W-:Y:S01]  /*3ff0*/  UMOV UR21, 0x400 ;  /* 0x0000040000157882 */ /* 0x000fe20000000000 */
[----:B-1----:R-:W-:-:S02]  /*4000*/  UIMAD.WIDE.U32 UR6, UR31, UR48, URZ ;  /* 0x000000301f0672a5 */ /* 0x002fc4000f8e00ff */
[----:B---3--:R-:W-:Y:S02]  /*4010*/  UIMAD.WIDE.U32 UR8, UR30, UR51, URZ ;  /* 0x000000331e0872a5 */ /* 0x008fe4000f8e00ff */
[----:B------:R-:W-:Y:S02]  /*4020*/  ULEA UR21, UR47, UR21, 0x18 ;  /* 0x000000152f157291 */ /* 0x000fe4000f8ec0ff */
[----:B------:R-:W-:Y:S02]  /*4030*/  UPLOP3.LUT UP3, UPT, UPT, UPT, UPT, 0x40, 0x4 ;  /* 0x000000000004789c */ /* 0x000fe40003f6e870 */
[----:B------:R-:W-:Y:S01]  /*4040*/  UIADD3 UR37, UPT, UPT, UR21, 0x78, URZ ;  /* 0x0000007815257890 */ /* 0x000fe2000fffe0ff */
[----:B------:R-:W-:Y:S01]  /*4050*/  UMOV UR6, UR7 ;  /* 0x0000000700067c82 */ /* 0x000fe20008000000 */
[----:B------:R-:W-:Y:S01]  /*4060*/  UMOV UR38, UR9 ;  /* 0x0000000900267c82 */ /* 0x000fe20008000000 */
[----:B------:R-:W-:Y:S02]  /*4070*/  UISETP.GE.AND UP0, UPT, UR42, 0x1, UPT ;  /* 0x000000012a00788c */ /* 0x000fe4000bf06270 */
[----:B------:R-:W-:Y:S01]  /*4080*/  UISETP.NE.AND UP4, UPT, UR42, 0x1, UPT ;  /* 0x000000012a00788c */ /* 0x000fe2000bf85270 */
[----:B------:R-:W1:Y:S01]  /*4090*/  LDCU.64 UR22, c[0x0][0xb28] ;  /* 0x00016500ff1677ac */ /* 0x000e620008000a00 */
[----:B------:R-:W-:-:S02]  /*40a0*/  UISETP.NE.AND UP6, UPT, UR15, 0x1, UPT ;  /* 0x000000010f00788c */ /* 0x000fc4000bfc5270 */
[----:B------:R-:W-:Y:S02]  /*40b0*/  UISETP.NE.AND UP5, UPT, UR50, 0x1, UPT ;  /* 0x000000013200788c */ /* 0x000fe4000bfa5270 */
[----:B------:R-:W-:Y:S02]  /*40c0*/  UIADD3 UR33, UPT, UPT, UR21, 0x60, URZ ;  /* 0x0000006015217890 */ /* 0x000fe4000fffe0ff */
[----:B------:R-:W-:Y:S02]  /*40d0*/  UIADD3 UR25, UPT, UPT, UR21, 0x68, URZ ;  /* 0x0000006815197890 */ /* 0x000fe4000fffe0ff */
[----:B------:R-:W-:Y:S02]  /*40e0*/  UIADD3 UR17, UPT, UPT, UR21, 0x70, URZ ;  /* 0x0000007015117890 */ /* 0x000fe4000fffe0ff */
[----:B------:R-:W-:Y:S02]  /*40f0*/  UPRMT UR37, UR47, 0x654, UR37 ;  /* 0x000006542f257896 */ /* 0x000fe40008000025 */
[----:B------:R-:W-:-:S02]  /*4100*/  USHF.R.U32.HI UR39, URZ, UR49, UR6 ;  /* 0x00000031ff277299 */ /* 0x000fc40008011606 */
[----:B--2---:R-:W-:Y:S02]  /*4110*/  USHF.R.U32.HI UR38, URZ, UR40, UR38 ;  /* 0x00000028ff267299 */ /* 0x004fe40008011626 */
[----:B------:R-:W-:-:S11]  /*4120*/  UISETP.NE.AND UP2, UPT, UR4, 0x1, UPT ;  /* 0x000000010400788c */ /* 0x000fd6000bf45270 */
.L_x_87:
[C---:B------:R-:W-:Y:S02]  /*4130*/  LEA R12, R14.reuse, UR21, 0x3 ;  /* 0x000000150e0c7c11 */ /* 0x040fe4000f8e18ff */
[----:B------:R-:W-:Y:S02]  /*4140*/  SHF.L.U32 R9, R13, 0x1f, RZ ;  /* 0x0000001f0d097819 */ /* 0x000fe400000006ff */
[----:B------:R-:W-:Y:S02]  /*4150*/  LEA R10, R14, UR21, 0x4 ;  /* 0x000000150e0a7c11 */ /* 0x000fe4000f8e20ff */
[----:B--2---:R-:W2:Y:S02]  /*4160*/  SYNCS.PHASECHK.TRANS64.TRYWAIT P0, [R12+URZ+0xb0], R9 ;  /* 0x0000b0090c0075a7 */ /* 0x004ea400080011ff */
[----:B--2---:R-:W-:Y:S05]  /*4170*/  @!P0 BRA `(.L_x_77) ;  /* 0x0000005800bc8947 */ /* 0x004fea0003800000 */
.L_x_171:
[----:B--2---:R-:W2:Y:S01]  /*4180*/  LDS.128 R8, [R10+0x140] ;  /* 0x000140000a087984 */ /* 0x004ea20000000c00 */
[----:B------:R-:W-:Y:S01]  /*4190*/  UISETP.GE.AND UP0, UPT, UR42, 0x1, UPT ;  /* 0x000000012a00788c */ /* 0x000fe2000bf06270 */
[----:B------:R-:W-:Y:S01]  /*41a0*/  @!PT LDS RZ, [RZ] ;  /* 0x00000000fffff984 */ /* 0x000fe20000000800 */
[----:B------:R-:W-:Y:S01]  /*41b0*/  @!PT LDS RZ, [RZ] ;  /* 0x00000000fffff984 */ /* 0x000fe20000000800 */
[----:B------:R-:W-:Y:S01]  /*41c0*/  @!PT LDS RZ, [RZ] ;  /* 0x00000000fffff984 */ /* 0x000fe20000000800 */
[----:B------:R-:W-:Y:S01]  /*41d0*/  @!PT LDS RZ, [RZ] ;  /* 0x00000000fffff984 */ /* 0x000fe20000000800 */
[----:B------:R3:W-:Y:S06]  /*41e0*/  MEMBAR.ALL.CTA ;  /* 0x0000000000007992 */ /* 0x0007ec0000008000 */
[----:B---3--:R-:W3:Y:S01]  /*41f0*/  FENCE.VIEW.ASYNC.S ;  /* 0x00000000000073c6 */ /* 0x008ee20000000000 */
[----:B--2---:R-:W-:Y:S11]  /*4200*/  LOP3.LUT P0, RZ, R10, 0x1, RZ, 0xc0, !PT ;  /* 0x000000010aff7812 */ /* 0x004ff6000780c0ff */
[----:B------:R-:W-:Y:S02]  /*4210*/  @!UPT UIADD3 URZ, UPT, UPT, URZ, URZ, URZ ;  /* 0x000000fffffff290 */ /* 0x000fe4000fffe0ff */
[----:B---3--:R-:W-:Y:S01]  /*4220*/  VOTEU.ANY UP1, P0 ;  /* 0x0000000000ff7886 */ /* 0x008fe20000020100 */
[----:B------:R-:W-:Y:S11]  /*4230*/  PLOP3.LUT P0, PT, PT, PT, UP1, 0x80, 0x8 ;  /* 0x000000000008781c */ /* 0x000ff60003f0f018 */
[----:B------:R-:W-:Y:S02]  /*4240*/  @!UPT UIADD3 URZ, UPT, UPT, URZ, URZ, URZ ;  /* 0x000000fffffff290 */ /* 0x000fe4000fffe0ff */
[----:B------:R-:W-:Y:S02]  /*4250*/  @P0 SHF.R.U32.HI R0, RZ, 0x10, R9 ;  /* 0x00000010ff000819 */ /* 0x000fe40000011609 */
[----:B------:R-:W-:Y:S02]  /*4260*/  @P0 MOV R6, R8 ;  /* 0x0000000800060202 */ /* 0x000fe40000000f00 */
[----:B------:R-:W-:Y:S01]  /*4270*/  @P0 R2UR UR4, R0 ;  /* 0x00000000000402ca */ /* 0x000fe200000e0000 */
[----:B------:R-:W-:Y:S01]  /*4280*/  VIADD R0, R12, 0xc0 ;  /* 0x000000c00c007836 */ /* 0x000fe20000000000 */
[----:B------:R-:W-:Y:S02]  /*4290*/  @P0 LOP3.LUT R8, R9, 0xffff, RZ, 0xc0, !PT ;  /* 0x0000ffff09080812 */ /* 0x000fe400078ec0ff */
[----:B------:R-:W-:Y:S02]  /*42a0*/  @P0 R2UR UR6, R6 ;  /* 0x00000000060602ca */ /* 0x000fe400000e0000 */
[----:B------:R-:W-:Y:S02]  /*42b0*/  PRMT R0, RZ, 0x654, R0 ;  /* 0x00000654ff007816 */ /* 0x000fe40000000000 */
[----:B------:R-:W-:Y:S02]  /*42c0*/  @P0 R2UR UR5, R8 ;  /* 0x00000000080502ca */ /* 0x000fe400000e0000 */
[----:B------:R2:W-:Y:S03]  /*42d0*/  SYNCS.ARRIVE.TRANS64.RED.A1T0 RZ, [R0+URZ], RZ ;  /* 0x000000ff00ff79a7 */ /* 0x0005e600081004ff */
[----:B------:R-:W-:Y:S04]  /*42e0*/  @UP1 UMOV UR29, UR4 ;  /* 0x00000004001d1c82 */ /* 0x000fe80008000000 */
[----:B------:R-:W-:Y:S04]  /*42f0*/  @UP1 UMOV UR14, UR6 ;  /* 0x00000006000e1c82 */ /* 0x000fe80008000000 */
[----:B------:R-:W-:Y:S01]  /*4300*/  @UP1 UMOV UR13, UR5 ;  /* 0x00000005000d1c82 */ /* 0x000fe20008000000 */
[----:B------:R-:W-:Y:S05]  /*4310*/  BRA.U !UP0, `(.L_x_78) ;  /* 0x0000000108a47547 */ /* 0x000fea000b800000 */
[----:B------:R-:W-:Y:S02]  /*4320*/  UIMAD.WIDE.U32 UR18, UR13, UR51, URZ ;  /* 0x000000330d1272a5 */ /* 0x000fe4000f8e00ff */
[----:B------:R-:W-:Y:S02]  /*4330*/  UIMAD.WIDE.U32 UR26, UR14, UR48, URZ ;  /* 0x000000300e1a72a5 */ /* 0x000fe4000f8e00ff */
[----:B------:R-:W-:Y:S02]  /*4340*/  USEL UR4, UR30, UR38, !UP5 ;  /* 0x000000261e047287 */ /* 0x000fe4000e800000 */
[----:B------:R-:W-:Y:S02]  /*4350*/  USEL UR7, UR31, UR39, !UP6 ;  /* 0x000000271f077287 */ /* 0x000fe4000f000000 */
[----:B-1----:R-:W-:Y:S02]  /*4360*/  UIMAD.WIDE.U32 UR8, UR4, UR22, URZ ;  /* 0x00000016040872a5 */ /* 0x002fe4000f8e00ff */
[----:B------:R-:W-:Y:S01]  /*4370*/  UIMAD.WIDE.U32 UR10, UR7, UR22, URZ ;  /* 0x00000016070a72a5 */ /* 0x000fe2000f8e00ff */
[----:B------:R-:W-:Y:S02]  /*4380*/  UMOV UR5, UR19 ;  /* 0x0000001300057c82 */ /* 0x000fe40008000000 */
[----:B------:R-:W-:Y:S03]  /*4390*/  USHF.R.U32.HI UR6, URZ, UR40, UR5 ;  /* 0x00000028ff067299 */ /* 0x000fe60008011605 */
[----:B------:R-:W-:Y:S01]  /*43a0*/  UMOV UR5, UR27 ;  /* 0x0000001b00057c82 */ /* 0x000fe20008000000 */
[----:B------:R-:W-:Y:S02]  /*43b0*/  USEL UR6, UR13, UR6, !UP5 ;  /* 0x000000060d067287 */ /* 0x000fe4000e800000 */
[----:B------:R-:W-:Y:S03]  /*43c0*/  USHF.R.U32.HI UR12, URZ, UR49, UR5 ;  /* 0x00000031ff0c7299 */ /* 0x000fe60008011605 */
[----:B------:R-:W-:Y:S02]  /*43d0*/  UMOV UR5, UR9 ;  /* 0x0000000900057c82 */ /* 0x000fe40008000000 */
[----:B------:R-:W-:Y:S03]  /*43e0*/  @UP4 USHF.R.U32.HI UR4, URZ, UR23, UR5 ;  /* 0x00000017ff044299 */ /* 0x000fe60008011605 */
[----:B------:R-:W-:Y:S01]  /*43f0*/  UMOV UR5, UR11 ;  /* 0x0000000b00057c82 */ /* 0x000fe20008000000 */
[----:B------:R-:W-:Y:S02]  /*4400*/  UIMAD UR4, UR42, UR4, URZ ;  /* 0x000000042a0472a4 */ /* 0x000fe4000f8e02ff */
[----:B------:R-:W-:Y:S02]  /*4410*/  @UP4 USHF.R.U32.HI UR7, URZ, UR23, UR5 ;  /* 0x00000017ff074299 */ /* 0x000fe40008011605 */
[----:B------:R-:W-:Y:S02]  /*4420*/  UIMAD.WIDE.U32 UR10, UR6, UR22, URZ ;  /* 0x00000016060a72a5 */ /* 0x000fe4000f8e00ff */
[----:B------:R-:W-:Y:S02]  /*4430*/  USEL UR5, UR14, UR12, !UP6 ;  /* 0x0000000c0e057287 */ /* 0x000fe4000f000000 */
[----:B------:R-:W-:Y:S02]  /*4440*/  UIMAD UR8, UR42, UR7, URZ ;  /* 0x000000072a0872a4 */ /* 0x000fe4000f8e02ff */
[----:B------:R-:W-:Y:S03]  /*4450*/  UISETP.GE.AND UP0, UPT, UR6, UR4, UPT ;  /* 0x000000040600728c */ /* 0x000fe6000bf06270 */
[----:B------:R-:W-:Y:S01]  /*4460*/  UMOV UR4, UR11 ;  /* 0x0000000b00047c82 */ /* 0x000fe20008000000 */
[----:B------:R-:W-:Y:S02]  /*4470*/  UISETP.GE.OR UP0, UPT, UR5, UR8, UP0 ;  /* 0x000000080500728c */ /* 0x000fe40008706670 */
[----:B------:R-:W-:Y:S02]  /*4480*/  USHF.R.U32.HI UR4, URZ, UR23, UR4 ;  /* 0x00000017ff047299 */ /* 0x000fe40008011604 */
[----:B------:R-:W-:Y:S02]  /*4490*/  UIMAD.WIDE.U32 UR8, UR5, UR22, URZ ;  /* 0x00000016050872a5 */ /* 0x000fe4000f8e00ff */
[----:B------:R-:W-:Y:S04]  /*44a0*/  USEL UR10, UR6, UR4, !UP4 ;  /* 0x00000004060a7287 */ /* 0x000fe8000e000000 */
[----:B------:R-:W-:Y:S01]  /*44b0*/  UIADD3 UR11, UPT, UPT, -UR10, URZ, URZ ;  /* 0x000000ff0a0b7290 */ /* 0x000fe2000fffe1ff */
[----:B------:R-:W-:Y:S02]  /*44c0*/  @!UP0 UMOV UR4, UR9 ;  /* 0x0000000900048c82 */ /* 0x000fe40008000000 */
[----:B------:R-:W-:Y:S02]  /*44d0*/  @!UP0 USHF.R.U32.HI UR4, URZ, UR23, UR4 ;  /* 0x00000017ff048299 */ /* 0x000fe40008011604 */
[----:B------:R-:W-:Y:S02]  /*44e0*/  UIMAD UR8, UR42, UR11, UR6 ;  /* 0x0000000b2a0872a4 */ /* 0x000fe4000f8e0206 */
[----:B------:R-:W-:Y:S04]  /*44f0*/  @!UP0 USEL UR4, UR5, UR4, !UP4 ;  /* 0x0000000405048287 */ /* 0x000fe8000e000000 */
[----:B------:R-:W-:Y:S02]  /*4500*/  @!UP0 UIMAD UR8, UR7, UR8, UR4 ;  /* 0x00000008070882a4 */ /* 0x000fe4000f8e0204 */
[----:B------:R-:W-:Y:S02]  /*4510*/  @!UP0 UIADD3 UR9, UPT, UPT, UR10, -UR4, URZ ;  /* 0x800000040a098290 */ /* 0x000fe4000fffe0ff */
[----:B------:R-:W-:Y:S02]  /*4520*/  UIADD3 UR4, UPT, UPT, -UR5, URZ, URZ ;  /* 0x000000ff05047290 */ /* 0x000fe4000fffe1ff */
[----:B------:R-:W-:Y:S02]  /*4530*/  UIADD3 UR7, UPT, UPT, -UR6, URZ, URZ ;  /* 0x000000ff06077290 */ /* 0x000fe4000fffe1ff */
[----:B------:R-:W-:Y:S02]  /*4540*/  @!UP0 UIMAD UR6, UR9, UR42, UR5 ;  /* 0x0000002a090682a4 */ /* 0x000fe4000f8e0205 */
[----:B------:R-:W-:Y:S02]  /*4550*/  UIMAD UR14, UR15, UR4, UR14 ;  /* 0x000000040f0e72a4 */ /* 0x000fe4000f8e020e */
[----:B------:R-:W-:Y:S01]  /*4560*/  UIMAD UR13, UR50, UR7, UR13 ;  /* 0x00000007320d72a4 */ /* 0x000fe2000f8e020d */
[----:B------:R-:W-:Y:S02]  /*4570*/  @!UP0 UMOV UR5, UR8 ;  /* 0x0000000800058c82 */ /* 0x000fe40008000000 */
[----:B------:R-:W-:Y:S02]  /*4580*/  UIMAD UR14, UR5, UR15, UR14 ;  /* 0x0000000f050e72a4 */ /* 0x000fe4000f8e020e */
[----:B------:R-:W-:Y:S11]  /*4590*/  UIMAD UR13, UR6, UR50, UR13 ;  /* 0x00000032060d72a4 */ /* 0x000ff6000f8e020d */
[----:B------:R-:W-:Y:S01]  /*45a0*/  @!UPT UIADD3 URZ, UPT, UPT, URZ, URZ, URZ ;  /* 0x000000fffffff290 */ /* 0x000fe2000fffe0ff */
.L_x_78:
[----:B------:R-:W3:Y:S01]  /*45b0*/  @!UP2 LDCU.128 UR8, c[0x0][0xb10] ;  /* 0x00016200ff08a7ac */ /* 0x000ee20008000c00 */
[C---:B----4-:R-:W-:Y:S02]  /*45c0*/  ISETP.NE.U32.AND P1, PT, R4.reuse, RZ, PT ;  /* 0x000000ff0400720c */ /* 0x050fe40003f25070 */
[----:B------:R-:W-:Y:S02]  /*45d0*/  ISETP.NE.U32.AND P0, PT, R4, RZ, PT ;  /* 0x000000ff0400720c */ /* 0x000fe40003f05070 */
[C---:B------:R-:W-:Y:S02]  /*45e0*/  ISETP.NE.AND.EX P1, PT, R5.reuse, RZ, PT, P1 ;  /* 0x000000ff0500720c */ /* 0x040fe40003f25310 */
[----:B------:R-:W-:Y:S01]  /*45f0*/  ISETP.NE.AND.EX P0, PT, R5, RZ, PT, P0 ;  /* 0x000000ff0500720c */ /* 0x000fe20003f05300 */
[----:B------:R-:W4:Y:S01]  /*4600*/  @!UP2 LDCU UR5, c[0x0][0xb0c] ;  /* 0x00016180ff05a7ac */ /* 0x000f220008000800 */
[----:B------:R-:W-:Y:S01]  /*4610*/  SHF.L.U32 R9, R15, 0x1f, RZ ;  /* 0x0000001f0f097819 */ /* 0x000fe200000006ff */
[----:B------:R-:W-:Y:S02]  /*4620*/  USHF.L.U32 UR35, UR16, 0x7, URZ ;  /* 0x0000000710237899 */ /* 0x000fe400080006ff */
[----:B------:R-:W-:Y:S02]  /*4630*/  USHF.L.U32 UR34, UR20, 0x7, URZ ;  /* 0x0000000714227899 */ /* 0x000fe400080006ff */
[----:B---3--:R-:W-:Y:S07]  /*4640*/  UIMAD.WIDE.U32 UR6, UR14, UR8, URZ ;  /* 0x000000080e0672a5 */ /* 0x008fee000f8e00ff */
[----:B------:R-:W-:Y:S01]  /*4650*/  @!UP2 UMOV UR4, UR7 ;  /* 0x000000070004ac82 */ /* 0x000fe20008000000 */
[----:B----4-:R-:W-:Y:S02]  /*4660*/  @!UP2 UISETP.NE.AND UP0, UPT, UR5, 0x1, UPT ;  /* 0x000000010500a88c */ /* 0x010fe4000bf05270 */
[----:B------:R-:W-:Y:S02]  /*4670*/  @!UP2 USHF.R.U32.HI UR4, URZ, UR9, UR4 ;  /* 0x00000009ff04a299 */ /* 0x000fe40008011604 */
[----:B------:R-:W-:Y:S02]  /*4680*/  UIMAD.WIDE.U32 UR6, UR13, UR11, URZ ;  /* 0x0000000b0d0672a5 */ /* 0x000fe4000f8e00ff */
[----:B------:R-:W-:Y:S02]  /*4690*/  @!UP2 USEL UR8, UR14, UR4, !UP0 ;  /* 0x000000040e08a287 */ /* 0x000fe4000c000000 */
[----:B------:R-:W-:Y:S03]  /*46a0*/  @!UP2 UISETP.NE.AND UP0, UPT, UR10, 0x1, UPT ;  /* 0x000000010a00a88c */ /* 0x000fe6000bf05270 */
[----:B------:R-:W-:Y:S02]  /*46b0*/  @!UP2 UMOV UR6, UR7 ;  /* 0x000000070006ac82 */ /* 0x000fe40008000000 */
[----:B------:R-:W3:Y:S02]  /*46c0*/  @!UP2 LDCU UR4, c[0x0][0xb20] ;  /* 0x00016400ff04a7ac */ /* 0x000ee40008000800 */
[----:B---3--:R-:W-:Y:S04]  /*46d0*/  @!UP2 USHF.R.U32.HI UR6, URZ, UR4, UR6 ;  /* 0x00000004ff06a299 */ /* 0x008fe80008011606 */
[----:B------:R-:W-:Y:S04]  /*46e0*/  @!UP2 USEL UR6, UR13, UR6, !UP0 ;  /* 0x000000060d06a287 */ /* 0x000fe8000c000000 */
[----:B------:R-:W-:Y:S02]  /*46f0*/  @!UP2 UIADD3 UR4, UPT, UPT, -UR8, UR6, URZ ;  /* 0x000000060804a290 */ /* 0x000fe4000fffe1ff */
[----:B------:R-:W-:Y:S02]  /*4700*/  @!UP2 UIADD3 UR6, UPT, UPT, UR8, -UR6, URZ ;  /* 0x800000060806a290 */ /* 0x000fe4000fffe0ff */
[----:B------:R-:W-:Y:S02]  /*4710*/  @!UP2 UIMAD UR14, UR4, UR5, UR14 ;  /* 0x00000005040ea2a4 */ /* 0x000fe4000f8e020e */
[----:B------:R-:W-:Y:S01]  /*4720*/  @!UP2 UIMAD UR13, UR6, UR10, UR13 ;  /* 0x0000000a060da2a4 */ /* 0x000fe2000f8e020d */
[----:B------:R-:W-:Y:S11]  /*4730*/  BRA.U UP3, `(.L_x_79) ;  /* 0x0000000103107547 */ /* 0x000ff6000b800000 */
[----:B--2---:R-:W-:Y:S04]  /*4740*/  MOV R0, UR43 ;  /* 0x0000002b00007c02 */ /* 0x004fe80008000f00 */
[----:B------:R-:W-:Y:S04]  /*4750*/  SHF.L.U32 R11, R0, 0x1f, RZ ;  /* 0x0000001f000b7819 */ /* 0x000fe800000006ff */
[----:B------:R-:W2:Y:S02]  /*4760*/  SYNCS.PHASECHK.TRANS64.TRYWAIT P2, [UR21+0xa8], R11 ;  /* 0x0000a80bff0075a7 */ /* 0x000ea40008041115 */
[----:B--2---:R-:W-:Y:S05]  /*4770*/  @!P2 BRA `(.L_x_80) ;  /* 0x000000540050a947 */ /* 0x004fea0003800000 */
.L_x_79:
[----:B------:R-:W-:Y:S05]  /*4780*/  @!P1 BRA `(.L_x_81) ;  /* 0x0000000000309947 */ /* 0x000fea0003800000 */
[----:B------:R-:W-:Y:S01]  /*4790*/  ISETP.NE.U32.AND P1, PT, R2, RZ, PT ;  /* 0x000000ff0200720c */ /* 0x000fe20003f25070 */
[----:B------:R-:W3:Y:S01]  /*47a0*/  LDCU.64 UR4, c[0x0][0x358] ;  /* 0x00006b00ff0477ac */ /* 0x000ee20008000a00 */
[----:B------:R-:W-:Y:S02]  /*47b0*/  IMAD.MOV.U32 R80, RZ, RZ, 0x1 ;  /* 0x00000001ff507424 */ /* 0x000fe400078e00ff */
[----:B------:R-:W-:Y:S11]  /*47c0*/  ISETP.NE.AND.EX P1, PT, R3, RZ, PT, P1 ;  /* 0x000000ff0300720c */ /* 0x000ff60003f25310 */
[----:B------:R-:W-:Y:S02]  /*47d0*/  @!UPT UIADD3 URZ, UPT, UPT, URZ, URZ, URZ ;  /* 0x000000fffffff290 */ /* 0x000fe4000fffe0ff */
[----:B--2---:R-:W2:Y:S01]  /*47e0*/  @P1 LDC.64 R10, c[0x0][0x888] ;  /* 0x00022200ff0a1b82 */ /* 0x004ea20000000a00 */
[----:B------:R-:W-:Y:S04]  /*47f0*/  @P1 IMAD R0, R4, UR36, RZ ;  /* 0x0000002404001c24 */ /* 0x000fe8000f8e02ff */
[----:B--2---:R-:W-:Y:S04]  /*4800*/  @P1 IMAD.WIDE R10, R0, 0x4, R10 ;  /* 0x00000004000a1825 */ /* 0x004fe800078e020a */
[----:B------:R-:W-:Y:S01]  /*4810*/  HFMA2 R0, -RZ, RZ, 0, 5.9604644775390625e-08 ;  /* 0x00000001ff007431 */ /* 0x000fe200000001ff */
[----:B---3-5:R3:W5:Y:S04]  /*4820*/  @P1 LDG.E R41, desc[UR4][R10.64] ;  /* 0x000000040a291981 */ /* 0x028768000c1e1900 */
[----:B------:R-:W-:Y:S01]  /*4830*/  @!P1 PRMT R80, R0, 0x7610, R80 ;  /* 0x0000761000509816 */ /* 0x000fe20000000050 */
[----:B---3--:R-:W4:Y:S06]  /*4840*/  @!P1 LDC R41, c[0x0][0x880] ;  /* 0x00022000ff299b82 */ /* 0x008f2c0000000800 */
.L_x_81:
[----:B----45:R-:W-:Y:S01]  /*4850*/  @!P0 FSETP.EQ.AND P1, PT, R41, RZ, PT ;  /* 0x000000ff2900820b */ /* 0x030fe20003f22000 */
[----:B------:R-:W-:Y:S01]  /*4860*/  @!UPT UIADD3 URZ, UPT, UPT, URZ, URZ, URZ ;  /* 0x000000fffffff290 */ /* 0x000fe2000fffe0ff */
[----:B------:R-:W-:Y:S11]  /*4870*/  @!P0 BRA `(.L_x_82) ;  /* 0x0000000000188947 */ /* 0x000ff60003800000 */
[----:B------:R-:W-:Y:S02]  /*4880*/  LOP3.LUT P0, RZ, R80, 0xff, RZ, 0xc0, !PT ;  /* 0x000000ff50ff7812 */ /* 0x000fe4000780c0ff */
[----:B------:R-:W-:Y:S04]  /*4890*/  ISETP.NE.U32.AND P1, PT, R2, RZ, PT ;  /* 0x000000ff0200720c */ /* 0x000fe80003f25070 */
[----:B------:R-:W-:Y:S04]  /*48a0*/  ISETP.NE.AND.EX P1, PT, R3, RZ, PT, P1 ;  /* 0x000000ff0300720c */ /* 0x000fe80003f25310 */
[----:B------:R-:W-:Y:S03]  /*48b0*/  PLOP3.LUT P1, PT, P1, PT, PT, 0x8, 0x80 ;  /* 0x000000000080781c */ /* 0x000fe60000f2e170 */
[----:B------:R-:W-:Y:S11]  /*48c0*/  @P0 FSETP.EQ.AND P1, PT, R41, RZ, PT ;  /* 0x000000ff2900020b */ /* 0x000ff60003f22000 */
[----:B------:R-:W-:Y:S02]  /*48d0*/  @!UPT UIADD3 URZ, UPT, UPT, URZ, URZ, URZ ;  /* 0x000000fffffff290 */ /* 0x000fe4000fffe0ff */
.L_x_82:
[----:B------:R-:W3:Y:S01]  /*48e0*/  SYNCS.PHASECHK.TRANS64.TRYWAIT P2, [UR21+0x80], R9 ;  /* 0x00008009ff0075a7 */ /* 0x000ee20008041115 */
[----:B------:R-:W-:Y:S04]  /*48f0*/  ELECT P0, URZ, PT ;  /* 0x0000000000ff782f */ /* 0x000fe80003800000 */
[----:B------:R-:W-:Y:S11]  /*4900*/  PLOP3.LUT P1, PT, P1, P0, PT, 0xf2, 0x2f ;  /* 0x00000000002f781c */ /* 0x000ff60000f21e72 */
[----:B------:R-:W-:Y:S02]  /*4910*/  @!UPT UIADD3 URZ, UPT, UPT, URZ, URZ, URZ ;  /* 0x000000fffffff290 */ /* 0x000fe4000fffe0ff */
[----:B------:R-:W-:Y:S05]  /*4920*/  @!P1 IADD3 R8, P0, PT, R16, 0x580, RZ ;  /* 0x0000058010089810 */ /* 0x000fea0007f1e0ff */
[----:B------:R-:W-:Y:S01]  /*4930*/  @!P1 IMAD.X R6, RZ, RZ, R17, P0 ;  /* 0x000000ffff069224 */ /* 0x000fe200000e0611 */
[----:B---3--:R-:W-:Y:S07]  /*4940*/  @!P2 BRA `(.L_x_83) ;  /* 0x0000005000f4a947 */ /* 0x008fee0003800000 */
.L_x_174:
[----:B------:R-:W-:Y:S01]  /*4950*/  @!P1 R2UR UR5, R8 ;  /* 0x00000000080592ca */ /* 0x000fe200000e0000 */
[----:B------:R-:W-:Y:S01]  /*4960*/  VOTEU.ALL UP0, P1 ;  /* 0x0000000000ff7886 */ /* 0x000fe20000800000 */
[----:B------:R-:W-:Y:S01]  /*4970*/  @!P1 R2UR UR4, R6 ;  /* 0x00000000060492ca */ /* 0x000fe200000e0000 */
[----:B--2---:R-:W-:Y:S01]  /*4980*/  @!P1 IMAD.MOV.U32 R0, RZ, RZ, 0x2000 ;  /* 0x00002000ff009424 */ /* 0x004fe200078e00ff */
[----:B------:R-:W-:Y:S01]  /*4990*/  UMOV UR8, 0x0 ;  /* 0x0000000000087882 */ /* 0x000fe20000000000 */
[----:B------:R-:W-:Y:S01]  /*49a0*/  UMOV UR9, 0x10000000 ;  /* 0x1000000000097882 */ /* 0x000fe20000000000 */
[----:B------:R-:W-:Y:S01]  /*49b0*/  @!UP0 UIADD3 UR32, UPT, UPT, UR21, 0x200, URZ ;  /* 0x0000020015208890 */ /* 0x000fe2000fffe0ff */
[----:B------:R-:W-:Y:S01]  /*49c0*/  @!P1 IADD3 R8, P0, PT, R16, 0x580, RZ ;  /* 0x0000058010089810 */ /* 0x000fe20007f1e0ff */
[----:B------:R-:W-:Y:S01]  /*49d0*/  VOTEU.ALL UP0, P1 ;  /* 0x0000000000ff7886 */ /* 0x000fe20000800000 */
[----:B------:R-:W-:Y:S03]  /*49e0*/  UPRMT UR6, UR47, 0x654, UR33 ;  /* 0x000006542f067896 */ /* 0x000fe60008000021 */
[----:B------:R-:W-:Y:S02]  /*49f0*/  @!P1 IMAD.X R6, RZ, RZ, R17, P0 ;  /* 0x000000ffff069224 */ /* 0x000fe400000e0611 */
[----:B------:R-:W-:Y:S02]  /*4a00*/  IMAD.U32 R10, RZ, RZ, UR5 ;  /* 0x00000005ff0a7e24 */ /* 0x000fe4000f8e00ff */
[----:B------:R-:W-:Y:S03]  /*4a10*/  IMAD.U32 R11, RZ, RZ, UR4 ;  /* 0x00000004ff0b7e24 */ /* 0x000fe6000f8e00ff */
[----:B------:R-:W-:Y:S02]  /*4a20*/  @!P1 R2UR UR4, R10 ;  /* 0x000000000a0492ca */ /* 0x000fe400000e0000 */
[----:B------:R-:W-:Y:S11]  /*4a30*/  @!P1 R2UR UR5, R11 ;  /* 0x000000000b0592ca */ /* 0x000ff600000e0000 */
[----:B------:R-:W-:Y:S02]  /*4a40*/  @!UPT UIADD3 URZ, UPT, UPT, URZ, URZ, URZ ;  /* 0x000000fffffff290 */ /* 0x000fe4000fffe0ff */
[----:B------:R2:W-:Y:S01]  /*4a50*/  @!UP0 UTMALDG.3D [UR32], [UR4], desc[UR8] ;  /* 0x00000820040085b4 */ /* 0x0005e20008011000 */
[----:B------:R2:W-:Y:S01]  /*4a60*/  @!P1 SYNCS.ARRIVE.TRANS64.RED.A0TR RZ, [UR21+0x60], R0 ;  /* 0x00006000ffff99a7 */ /* 0x0005e20008300415 */
[----:B------:R-:W-:Y:S01]  /*4a70*/  SYNCS.ARRIVE.TRANS64.RED.A1T0 RZ, [UR6], RZ ;  /* 0x000000ffffff79a7 */ /* 0x000fe20008100406 */
[----:B------:R-:W3:Y:S02]  /*4a80*/  SYNCS.PHASECHK.TRANS64.TRYWAIT P2, [UR21+0x88], R9 ;  /* 0x00008809ff0075a7 */ /* 0x000ee40008041115 */
[----:B--23--:R-:W-:Y:S05]  /*4a90*/  @!P2 BRA `(.L_x_84) ;  /* 0x0000005000b8a947 */ /* 0x00cfea0003800000 */
.L_x_176:
        /* <DEDUP_REMOVED lines=8> */
[----:B------:R-:W-:Y:S01]  /*4b20*/  @!UP0 UIADD3 UR24, UPT, UPT, UR21, 0x2200, URZ ;  /* 0x0000220015188890 */ /* 0x000fe2000fffe0ff */
[----:B------:R-:W-:Y:S01]  /*4b30*/  VOTEU.ALL UP0, P1 ;  /* 0x0000000000ff7886 */ /* 0x000fe20000800000 */
[----:B------:R-:W-:Y:S01]  /*4b40*/  UMOV UR27, UR35 ;  /* 0x00000023001b7c82 */ /* 0x000fe20008000000 */
[----:B------:R-:W-:Y:S02]  /*4b50*/  UMOV UR28, UR36 ;  /* 0x00000024001c7c82 */ /* 0x000fe40008000000 */
[----:B------:R-:W-:Y:S01]  /*4b60*/  IMAD.U32 R10, RZ, RZ, UR5 ;  /* 0x00000005ff0a7e24 */ /* 0x000fe2000f8e00ff */
[----:B------:R-:W-:Y:S01]  /*4b70*/  UPRMT UR6, UR47, 0x654, UR25 ;  /* 0x000006542f067896 */ /* 0x000fe20008000019 */
[----:B------:R-:W-:Y:S02]  /*4b80*/  IMAD.U32 R11, RZ, RZ, UR4 ;  /* 0x00000004ff0b7e24 */ /* 0x000fe4000f8e00ff */
[----:B------:R-:W-:Y:S01]  /*4b90*/  @!P1 IMAD.X R6, RZ, RZ, R17, P0 ;  /* 0x000000ffff069224 */ /* 0x000fe200000e0611 */
        /* <DEDUP_REMOVED lines=8> */
.L_x_178:
[----:B------:R-:W-:Y:S01]  /*4c20*/  @!P1 R2UR UR5, R8 ;  /* 0x00000000080592ca */ /* 0x000fe200000e0000 */
[----:B------:R-:W-:Y:S01]  /*4c30*/  VOTEU.ALL UP0, P1 ;  /* 0x0000000000ff7886 */ /* 0x000fe20000800000 */
[----:B------:R-:W-:Y:S01]  /*4c40*/  @!P1 R2UR UR4, R6 ;  /* 0x00000000060492ca */ /* 0x000fe200000e0000 */
[----:B--2---:R-:W-:Y:S01]  /*4c50*/  @!P1 IMAD.MOV.U32 R0, RZ, RZ, 0x2000 ;  /* 0x00002000ff009424 */ /* 0x004fe200078e00ff */
[----:B------:R-:W-:Y:S01]  /*4c60*/  UMOV UR8, 0x0 ;  /* 0x0000000000087882 */ /* 0x000fe20000000000 */
[----:B------:R-:W-:Y:S01]  /*4c70*/  UMOV UR9, 0x10000000 ;  /* 0x1000000000097882 */ /* 0x000fe20000000000 */
[----:B------:R-:W-:Y:S01]  /*4c80*/  @!UP0 UIADD3 UR18, UPT, UPT, UR34, 0x40, URZ ;  /* 0x0000004022128890 */ /* 0x000fe2000fffe0ff */
[----:B------:R-:W-:Y:S01]  /*4c90*/  VIADD R14, R14, 0x1 ;  /* 0x000000010e0e7836 */ /* 0x000fe20000000000 */
[----:B------:R-:W-:Y:S01]  /*4ca0*/  @!UP0 UIADD3 UR16, UPT, UPT, UR21, 0x4200, URZ ;  /* 0x0000420015108890 */ /* 0x000fe2000fffe0ff */
[----:B------:R-:W-:Y:S01]  /*4cb0*/  VOTEU.ALL UP0, P1 ;  /* 0x0000000000ff7886 */ /* 0x000fe20000800000 */
[----:B------:R-:W-:Y:S01]  /*4cc0*/  UMOV UR19, UR35 ;  /* 0x0000002300137c82 */ /* 0x000fe20008000000 */
[----:B------:R-:W-:Y:S02]  /*4cd0*/  UMOV UR20, UR36 ;  /* 0x0000002400147c82 */ /* 0x000fe40008000000 */
[----:B------:R-:W-:Y:S01]  /*4ce0*/  IMAD.U32 R10, RZ, RZ, UR5 ;  /* 0x00000005ff0a7e24 */ /* 0x000fe2000f8e00ff */
[----:B------:R-:W-:Y:S01]  /*4cf0*/  UPRMT UR6, UR47, 0x654, UR17 ;  /* 0x000006542f067896 */ /* 0x000fe20008000011 */
        /* <DEDUP_REMOVED lines=9> */
.L_x_180:
[----:B------:R-:W-:Y:S01]  /*4d90*/  @!P1 IADD3 R6, P0, PT, R16, 0x580, RZ ;  /* 0x0000058010069810 */ /* 0x000fe20007f1e0ff */
[----:B------:R-:W-:Y:S01]  /*4da0*/  VOTEU.ALL UP0, P1 ;  /* 0x0000000000ff7886 */ /* 0x000fe20000800000 */
[----:B------:R-:W-:Y:S01]  /*4db0*/  UMOV UR6, 0x0 ;  /* 0x0000000000067882 */ /* 0x000fe20000000000 */
[----:B------:R-:W-:Y:S01]  /*4dc0*/  UMOV UR7, 0x10000000 ;  /* 0x1000000000077882 */ /* 0x000fe20000000000 */
[----:B------:R-:W-:Y:S01]  /*4dd0*/  @!P1 R2UR UR5, R6 ;  /* 0x00000000060592ca */ /* 0x000fe200000e0000 */
[----:B--2---:R-:W-:Y:S01]  /*4de0*/  @!P1 IMAD.X R0, RZ, RZ, R17, P0 ;  /* 0x000000ffff009224 */ /* 0x004fe200000e0611 */
[----:B------:R-:W-:Y:S01]  /*4df0*/  @!UP0 UIADD3 UR10, UPT, UPT, UR34, 0x60, URZ ;  /* 0x00000060220a8890 */ /* 0x000fe2000fffe0ff */
[----:B------:R-:W-:Y:S01]  /*4e00*/  R2UR UR16, R82 ;  /* 0x00000000521072ca */ /* 0x000fe200000e0000 */
[----:B------:R-:W-:Y:S01]  /*4e10*/  @!UP0 UIADD3 UR8, UPT, UPT, UR21, 0x6200, URZ ;  /* 0x0000620015088890 */ /* 0x000fe2000fffe0ff */
[----:B------:R-:W-:Y:S01]  /*4e20*/  ISETP.NE.AND P0, PT, R14, 0x2, PT ;  /* 0x000000020e00780c */ /* 0x000fe20003f05270 */
[----:B------:R-:W-:Y:S01]  /*4e30*/  @!UP0 UIADD3 UR9, UPT, UPT, UR21, 0x78, URZ ;  /* 0x0000007815098890 */ /* 0x000fe2000fffe0ff */
[----:B------:R-:W-:Y:S01]  /*4e40*/  @!P1 R2UR UR4, R0 ;  /* 0x00000000000492ca */ /* 0x000fe200000e0000 */
[----:B------:R-:W-:Y:S01]  /*4e50*/  VOTEU.ALL UP0, P1 ;  /* 0x0000000000ff7886 */ /* 0x000fe20000800000 */
[----:B------:R-:W-:Y:S01]  /*4e60*/  UMOV UR11, UR35 ;  /* 0x00000023000b7c82 */ /* 0x000fe20008000000 */
[----:B------:R-:W-:Y:S01]  /*4e70*/  UMOV UR12, UR36 ;  /* 0x00000024000c7c82 */ /* 0x000fe20008000000 */
[----:B------:R-:W-:Y:S01]  /*4e80*/  SEL R0, RZ, 0x1, P0 ;  /* 0x00000001ff007807 */ /* 0x000fe20000000000 */
[----:B------:R-:W-:Y:S01]  /*4e90*/  UIADD3 UR20, UPT, UPT, UR13, UR63, URZ ;  /* 0x0000003f0d147290 */ /* 0x000fe2000fffe0ff */
[----:B------:R-:W-:Y:S01]  /*4ea0*/  IMAD.U32 R8, RZ, RZ, UR5 ;  /* 0x00000005ff087e24 */ /* 0x000fe2000f8e00ff */
[----:B------:R-:W-:Y:S01]  /*4eb0*/  LOP3.LUT R15, R15, 0x1, RZ, 0x3c, !PT ;  /* 0x000000010f0f7812 */ /* 0x000fe200078e3cff */
[----:B------:R-:W-:Y:S01]  /*4ec0*/  UPLOP3.LUT UP3, UPT, UPT, UPT, UPT, 0x80, 0x8 ;  /* 0x000000000008789c */ /* 0x000fe20003f6f070 */
[----:B------:R-:W-:Y:S01]  /*4ed0*/  LOP3.LUT R13, R13, R0, RZ, 0x3c, !PT ;  /* 0x000000000d0d7212 */ /* 0x000fe200078e3cff */
[----:B------:R-:W-:Y:S01]  /*4ee0*/  UIADD3 UR16, UPT, UPT, UR14, UR16, URZ ;  /* 0x000000100e107290 */ /* 0x000fe2000fffe0ff */
[----:B------:R-:W-:Y:S01]  /*4ef0*/  SEL R14, R14, RZ, P0 ;  /* 0x000000ff0e0e7207 */ /* 0x000fe20000000000 */
[----:B------:R-:W-:Y:S01]  /*4f00*/  UMOV UR36, UR29 ;  /* 0x0000001d00247c82 */ /* 0x000fe20008000000 */
[----:B------:R-:W-:Y:S01]  /*4f10*/  IMAD.U32 R9, RZ, RZ, UR4 ;  /* 0x00000004ff097e24 */ /* 0x000fe2000f8e00ff */
[----:B------:R-:W-:Y:S04]  /*4f20*/  @!P1 R2UR UR4, R8 ;  /* 0x00000000080492ca */ /* 0x000fe800000e0000 */
[----:B------:R-:W-:Y:S11]  /*4f30*/  @!P1 R2UR UR5, R9 ;  /* 0x00000000090592ca */ /* 0x000ff600000e0000 */
[----:B------:R-:W-:Y:S02]  /*4f40*/  @!UPT UIADD3 URZ, UPT, UPT, URZ, URZ, URZ ;  /* 0x000000fffffff290 */ /* 0x000fe4000fffe0ff */
[----:B------:R2:W-:Y:S01]  /*4f50*/  @!UP0 UTMALDG.3D [UR8], [UR4], desc[UR6] ;  /* 0x00000608040085b4 */ /* 0x0005e20008011000 */
[----:B------:R2:W-:Y:S01]  /*4f60*/  @!P1 SYNCS.ARRIVE.TRANS64.RED.A0TR RZ, [UR21+0x78], R7 ;  /* 0x00007807ffff99a7 */ /* 0x0005e20008300415 */
[----:B------:R-:W-:Y:S01]  /*4f70*/  SYNCS.ARRIVE.TRANS64.RED.A1T0 RZ, [UR37], RZ ;  /* 0x000000ffffff79a7 */ /* 0x000fe20008100425 */
[----:B------:R-:W-:Y:S05]  /*4f80*/  BRA.U UP1, `(.L_x_87) ;  /* 0xfffffff101687547 */ /* 0x000fea000b83ffff */
[----:B------:R-:W-:-:S04]  /*4f90*/  SHF.L.U32 R3, R15, 0x1f, RZ ;  /* 0x0000001f0f037819 */ /* 0x000fc800000006ff */
[----:B------:R-:W3:Y:S02]  /*4fa0*/  SYNCS.PHASECHK.TRANS64.TRYWAIT P0, [UR21+0x80], R3 ;  /* 0x00008003ff0075a7 */ /* 0x000ee40008001115 */
[----:B---3--:R-:W-:Y:S05]  /*4fb0*/  @!P0 BRA `(.L_x_88) ;  /* 0x0000004c00b88947 */ /* 0x008fea0003800000 */
.L_x_182:
[----:B------:R-:W4:Y:S02]  /*4fc0*/  SYNCS.PHASECHK.TRANS64.TRYWAIT P0, [UR21+0x88], R3 ;  /* 0x00008803ff0075a7 */ /* 0x000f240008001115 */
[----:B----4-:R-:W-:Y:S05]  /*4fd0*/  @!P0 BRA `(.L_x_89) ;  /* 0x0000004c00c88947 */ /* 0x010fea0003800000 */
.L_x_184:
[----:B------:R-:W4:Y:S02]  /*4fe0*/  SYNCS.PHASECHK.TRANS64.TRYWAIT P0, [UR21+0x90], R3 ;  /* 0x00009003ff0075a7 */ /* 0x000f240008001115 */
[----:B----4-:R-:W-:Y:S05]  /*4ff0*/  @!P0 BRA `(.L_x_90) ;  /* 0x0000004c00d88947 */ /* 0x010fea0003800000 */
.L_x_186:
[----:B---3--:R-:W-:-:S07]  /*5000*/  MOV R0, UR21 ;  /* 0x0000001500007c02 */ /* 0x008fce0008000f00 */
.L_x_91:
[----:B---3--:R-:W-:-:S04]  /*5010*/  SHF.L.U32 R3, R15, 0x1f, RZ ;  /* 0x0000001f0f037819 */ /* 0x008fc800000006ff */
[----:B------:R3:W4:Y:S03]  /*5020*/  SYNCS.PHASECHK.TRANS64.TRYWAIT P0, [R0+URZ+0x98], R3 ;  /* 0x00009803000075a7 */ /* 0x00072600080011ff */
[----:B----4-:R-:W-:Y:S05]  /*5030*/  @!P0 NANOSLEEP.SYNCS 0x989680 ;  /* 0x009896800000895d */ /* 0x010fea0003900000 */
[----:B------:R-:W4:Y:S02]  /*5040*/  @!P0 SYNCS.PHASECHK.TRANS64 P0, [R0+URZ+0x98], R3 ;  /* 0x00009803000085a7 */ /* 0x000f2400080010ff */
[----:B-12-4-:R-:W-:Y:S05]  /*5050*/  @P0 EXIT ;  /* 0x000000000000094d */ /* 0x016fea0003800000 */
[----:B------:R-:W-:Y:S05]  /*5060*/  BRA `(.L_x_91) ;  /* 0xfffffffc00e87947 */ /* 0x000fea000383ffff */
.L_x_76:
[----:B------:R-:W-:-:S06]  /*5070*/  UISETP.GE.AND UP0, UPT, UR17, 0x4, UPT ;  /* 0x000000041100788c */ /* 0x000fcc000bf06270 */
[----:B------:R-:W-:-:S13]  /*5080*/  PLOP3.LUT P0, PT, PT, PT, UP0, 0x80, 0x8 ;  /* 0x000000000008781c */ /* 0x000fda0003f0f008 */
[----:B------:R-:W-:Y:S05]  /*5090*/  @!P0 EXIT ;  /* 0x000000000000894d */ /* 0x000fea0003800000 */
[----:B------:R-:W-:Y:S01]  /*50a0*/  BAR.SYNC.DEFER_BLOCKING 0x6, 0xa0 ;  /* 0x0182800000007b1d */ /* 0x000fe20000010000 */
[C---:B------:R-:W-:Y:S01]  /*50b0*/  IMAD.SHL.U32 R2, R94.reuse, 0x20, RZ ;  /* 0x000000205e027824 */ /* 0x040fe200078e00ff */
[C---:B------:R-:W-:Y:S01]  /*50c0*/  SHF.L.U32 R37, R94.reuse, 0x10, RZ ;  /* 0x000000105e257819 */ /* 0x040fe200000006ff */
[C---:B------:R-:W-:Y:S01]  /*50d0*/  IMAD.SHL.U32 R93, R94.reuse, 0x4, RZ ;  /* 0x000000045e5d7824 */ /* 0x040fe200078e00ff */
[----:B------:R-:W-:Y:S01]  /*50e0*/  LOP3.LUT R95, R94, 0x60, RZ, 0xc0, !PT ;  /* 0x000000605e5f7812 */ /* 0x000fe200078ec0ff */
[----:B------:R-:W-:Y:S01]  /*50f0*/  HFMA2 R86, -RZ, RZ, 0, 0 ;  /* 0x00000000ff567431 */ /* 0x000fe200000001ff */
[----:B------:R-:W-:Y:S02]  /*5100*/  UMOV UR44, 0x400 ;  /* 0x00000400002c7882 */ /* 0x000fe40000000000 */
[----:B------:R-:W1:Y:S01]  /*5110*/  LDC.64 R78, c[0x0][0x8b0] ;  /* 0x00022c00ff4e7b82 */ /* 0x000e620000000a00 */
[----:B------:R-:W-:Y:S01]  /*5120*/  ULEA UR44, UR47, UR44, 0x18 ;  /* 0x0000002c2f2c7291 */ /* 0x000fe2000f8ec0ff */
[----:B------:R-:W-:Y:S01]  /*5130*/  LOP3.LUT R6, R2, 0xc0, RZ, 0xc0, !PT ;  /* 0x000000c002067812 */ /* 0x000fe200078ec0ff */
[----:B------:R-:W2:Y:S01]  /*5140*/  LDCU.64 UR6, c[0x0][0x890] ;  /* 0x00011200ff0677ac */ /* 0x000ea20008000a00 */
[----:B------:R-:W-:Y:S01]  /*5150*/  LOP3.LUT R92, R94, 0x2, RZ, 0xc0, !PT ;  /* 0x000000025e5c7812 */ /* 0x000fe200078ec0ff */
[----:B------:R-:W-:Y:S01]  /*5160*/  IMAD.MOV.U32 R90, RZ, RZ, 0x1 ;  /* 0x00000001ff5a7424 */ /* 0x000fe200078e00ff */
[----:B------:R-:W-:Y:S01]  /*5170*/  LOP3.LUT R93, R6, 0x18, R93, 0xf8, !PT ;  /* 0x00000018065d7812 */ /* 0x000fe200078ef85d */
[----:B------:R-:W-:Y:S01]  /*5180*/  UIADD3 UR4, UPT, UPT, UR44, 0x200, URZ ;  /* 0x000002002c047890 */ /* 0x000fe2000fffe0ff */
[----:B------:R-:W3:Y:S01]  /*5190*/  LDC.64 R76, c[0x0][0x8a8] ;  /* 0x00022a00ff4c7b82 */ /* 0x000ee20000000a00 */
[----:B------:R-:W-:Y:S01]  /*51a0*/  LOP3.LUT R37, R37, 0x600000, RZ, 0xc0, !PT ;  /* 0x0060000025257812 */ /* 0x000fe200078ec0ff */
[----:B------:R-:W-:Y:S01]  /*51b0*/  IMAD.MOV.U32 R36, RZ, RZ, RZ ;  /* 0x000000ffff247224 */ /* 0x000fe200078e00ff */
[----:B------:R-:W-:-:S02]  /*51c0*/  LOP3.LUT R93, R93, 0xf20, R2, 0xf8, !PT ;  /* 0x00000f205d5d7812 */ /* 0x000fc400078ef802 */
[----:B------:R-:W-:Y:S01]  /*51d0*/  CS2R R88, SRZ ;  /* 0x0000000000587805 */ /* 0x000fe2000001ff00 */
[----:B------:R-:W-:Y:S01]  /*51e0*/  IMAD.U32 R84, RZ, RZ, UR4 ;  /* 0x00000004ff547e24 */ /* 0x000fe2000f8e00ff */
[----:B------:R-:W-:Y:S01]  /*51f0*/  LOP3.LUT R94, R94, 0x4, RZ, 0xc0, !PT ;  /* 0x000000045e5e7812 */ /* 0x000fe200078ec0ff */
[----:B------:R-:W4:Y:S01]  /*5200*/  LDCU UR60, c[0x0][0x370] ;  /* 0x00006e00ff3c77ac */ /* 0x000f220008000800 */
[----:B------:R-:W4:Y:S02]  /*5210*/  LDS R0, [UR44+0x160] ;  /* 0x0001602cff007984 */ /* 0x000f240008000800 */
[----:B------:R-:W-:Y:S01]  /*5220*/  LEA R93, R93, R84, 0x1 ;  /* 0x000000545d5d7211 */ /* 0x000fe200078e08ff */
[----:B------:R-:W1:Y:S01]  /*5230*/  LDCU UR43, c[0x0][0xb0c] ;  /* 0x00016180ff2b77ac */ /* 0x000e620008000800 */
[----:B--2---:R-:W-:Y:S01]  /*5240*/  IMAD.U32 R97, RZ, RZ, UR6 ;  /* 0x00000006ff617e24 */ /* 0x004fe2000f8e00ff */
[----:B------:R-:W-:Y:S02]  /*5250*/  MOV R96, UR7 ;  /* 0x0000000700607c02 */ /* 0x000fe40008000f00 */
[--C-:B------:R-:W-:Y:S01]  /*5260*/  IMAD R92, R92, -0x10, R93.reuse ;  /* 0xfffffff05c5c7824 */ /* 0x100fe200078e025d */
[----:B------:R-:W2:Y:S01]  /*5270*/  LDCU UR39, c[0x0][0xb30] ;  /* 0x00016600ff2777ac */ /* 0x000ea20008000800 */
[----:B------:R-:W-:Y:S01]  /*5280*/  IMAD R91, R94, -0x10, R93 ;  /* 0xfffffff05e5b7824 */ /* 0x000fe200078e025d */
[----:B------:R-:W1:Y:S01]  /*5290*/  LDCU.64 UR54, c[0x0][0x888] ;  /* 0x00011100ff3677ac */ /* 0x000e620008000a00 */
[----:B------:R-:W1:Y:S01]  /*52a0*/  LDCU.64 UR40, c[0x0][0xb28] ;  /* 0x00016500ff2877ac */ /* 0x000e620008000a00 */
[----:B------:R-:W1:Y:S01]  /*52b0*/  LDCU.128 UR56, c[0x0][0xb10] ;  /* 0x00016200ff3877ac */ /* 0x000e620008000c00 */
[----:B------:R-:W1:Y:S01]  /*52c0*/  LDCU UR53, c[0x0][0x374] ;  /* 0x00006e80ff3577ac */ /* 0x000e620008000800 */
[----:B------:R-:W-:Y:S01]  /*52d0*/  UMOV UR52, URZ ;  /* 0x000000ff00347c82 */ /* 0x000fe20008000000 */
[----:B------:R-:W-:Y:S01]  /*52e0*/  UMOV UR46, URZ ;  /* 0x000000ff002e7c82 */ /* 0x000fe20008000000 */
[----:B-1234-:R-:W-:-:S07]  /*52f0*/  IMAD.IADD R37, R0, 0x1, R37 ;  /* 0x0000000100257824 */ /* 0x01efce00078e0225 */
.L_x_135:
[----:B------:R-:W-:Y:S02]  /*5300*/  LEA R3, R86, UR44, 0x3 ;  /* 0x0000002c56037c11 */ /* 0x000fe4000f8e18ff */
[----:B------:R-:W-:Y:S02]  /*5310*/  SHF.L.U32 R0, R88, 0x1f, RZ ;  /* 0x0000001f58007819 */ /* 0x000fe400000006ff */
[----:B------:R-:W-:Y:S02]  /*5320*/  LEA R5, R86, UR44, 0x4 ;  /* 0x0000002c56057c11 */ /* 0x000fe4000f8e20ff */
[----:B-1----:R-:W1:Y:S02]  /*5330*/  SYNCS.PHASECHK.TRANS64.TRYWAIT P0, [R3+URZ+0xb0], R0 ;  /* 0x0000b000030075a7 */ /* 0x002e6400080011ff */
[----:B-12---:R-:W-:Y:S05]  /*5340*/  @!P0 BRA `(.L_x_92) ;  /* 0x0000004c001c8947 */ /* 0x006fea0003800000 */
.L_x_187:
        /* <DEDUP_REMOVED lines=11> */
[----:B------:R-:W-:Y:S01]  /*5400*/  PLOP3.LUT P0, PT, PT, PT, UP1, 0x80, 0x8 ;  /* 0x000000000008781c */ /* 0x000fe20003f0f018 */
[----:B------:R-:W-:Y:S11]  /*5410*/  UP2UR UR62, UPR, URZ, 0x2 ;  /* 0x00000002ff3e7883 */ /* 0x000ff60008000000 */
[----:B------:R-:W-:Y:S01]  /*5420*/  @!UPT UIADD3 URZ, UPT, UPT, URZ, URZ, URZ ;  /* 0x000000fffffff290 */ /* 0x000fe2000fffe0ff */
[----:B-1----:R-:W-:Y:S02]  /*5430*/  @P0 SHF.R.U32.HI R0, RZ, 0x10, R5 ;  /* 0x00000010ff000819 */ /* 0x002fe40000011605 */
        /* <DEDUP_REMOVED lines=12> */
[----:B------:R-:W2:Y:S01]  /*5500*/  LDCU UR12, c[0x0][0xb20] ;  /* 0x00016400ff0c77ac */ /* 0x000ea20008000800 */
[----:B------:R-:W-:Y:S02]  /*5510*/  UIMAD.WIDE.U32 UR4, UR53, UR59, URZ ;  /* 0x0000003b350472a5 */ /* 0x000fe4000f8e00ff */
[----:B------:R-:W-:Y:S02]  /*5520*/  UIMAD.WIDE.U32 UR6, UR60, UR56, URZ ;  /* 0x000000383c0672a5 */ /* 0x000fe4000f8e00ff */
[----:B------:R-:W-:Y:S02]  /*5530*/  UISETP.NE.AND UP0, UPT, UR58, 0x1, UPT ;  /* 0x000000013a00788c */ /* 0x000fe4000bf05270 */
[----:B------:R-:W-:Y:S02]  /*5540*/  UIMAD.WIDE.U32 UR8, UR37, UR59, URZ ;  /* 0x0000003b250872a5 */ /* 0x000fe4000f8e00ff */
[----:B------:R-:W-:Y:S02]  /*5550*/  UIMAD.WIDE.U32 UR10, UR38, UR56, URZ ;  /* 0x00000038260a72a5 */ /* 0x000fe4000f8e00ff */
[----:B------:R-:W-:Y:S02]  /*5560*/  UISETP.NE.AND UP1, UPT, UR43, 0x1, UPT ;  /* 0x000000012b00788c */ /* 0x000fe4000bf25270 */
[----:B------:R-:W-:Y:S01]  /*5570*/  UISETP.NE.AND UP2, UPT, UR42, 0x1, UPT ;  /* 0x000000012a00788c */ /* 0x000fe2000bf45270 */
[----:B------:R-:W-:Y:S02]  /*5580*/  UMOV UR4, UR5 ;  /* 0x0000000500047c82 */ /* 0x000fe40008000000 */
[----:B--2---:R-:W-:Y:S03]  /*5590*/  USHF.R.U32.HI UR5, URZ, UR12, UR4 ;  /* 0x0000000cff057299 */ /* 0x004fe60008011604 */
[----:B------:R-:W-:Y:S02]  /*55a0*/  UMOV UR4, UR7 ;  /* 0x0000000700047c82 */ /* 0x000fe40008000000 */
[----:B------:R-:W-:Y:S02]  /*55b0*/  USHF.R.U32.HI UR7, URZ, UR57, UR4 ;  /* 0x00000039ff077299 */ /* 0x000fe40008011604 */
[----:B------:R-:W-:Y:S02]  /*55c0*/  USEL UR4, UR53, UR5, !UP0 ;  /* 0x0000000535047287 */ /* 0x000fe4000c000000 */
[----:B------:R-:W-:Y:S01]  /*55d0*/  USEL UR7, UR60, UR7, !UP1 ;  /* 0x000000073c077287 */ /* 0x000fe2000c800000 */
[----:B------:R-:W-:Y:S01]  /*55e0*/  UMOV UR5, UR9 ;  /* 0x0000000900057c82 */ /* 0x000fe20008000000 */
[----:B------:R-:W-:Y:S02]  /*55f0*/  UIMAD.WIDE.U32 UR8, UR4, UR40, URZ ;  /* 0x00000028040872a5 */ /* 0x000fe4000f8e00ff */
[----:B------:R-:W-:Y:S03]  /*5600*/  USHF.R.U32.HI UR6, URZ, UR12, UR5 ;  /* 0x0000000cff067299 */ /* 0x000fe60008011605 */
[----:B------:R-:W-:Y:S01]  /*5610*/  UMOV UR5, UR11 ;  /* 0x0000000b00057c82 */ /* 0x000fe20008000000 */
[----:B------:R-:W-:Y:S02]  /*5620*/  UIMAD.WIDE.U32 UR10, UR7, UR40, URZ ;  /* 0x00000028070a72a5 */ /* 0x000fe4000f8e00ff */
[----:B------:R-:W-:Y:S02]  /*5630*/  USHF.R.U32.HI UR12, URZ, UR57, UR5 ;  /* 0x00000039ff0c7299 */ /* 0x000fe40008011605 */
[----:B------:R-:W-:Y:S01]  /*5640*/  USEL UR6, UR37, UR6, !UP0 ;  /* 0x0000000625067287 */ /* 0x000fe2000c000000 */
[----:B------:R-:W-:Y:S02]  /*5650*/  UMOV UR5, UR9 ;  /* 0x0000000900057c82 */ /* 0x000fe40008000000 */
[----:B------:R-:W-:Y:S01]  /*5660*/  UMOV UR10, UR11 ;  /* 0x0000000b000a7c82 */ /* 0x000fe20008000000 */
[----:B------:R-:W-:Y:S02]  /*5670*/  @UP2 USHF.R.U32.HI UR4, URZ, UR41, UR5 ;  /* 0x00000029ff042299 */ /* 0x000fe40008011605 */
[----:B------:R-:W-:Y:S02]  /*5680*/  @UP2 USHF.R.U32.HI UR7, URZ, UR41, UR10 ;  /* 0x00000029ff072299 */ /* 0x000fe4000801160a */
[----:B------:R-:W-:Y:S02]  /*5690*/  UIMAD UR4, UR42, UR4, URZ ;  /* 0x000000042a0472a4 */ /* 0x000fe4000f8e02ff */
        /* <DEDUP_REMOVED lines=8> */
[----:B------:R-:W-:Y:S02]  /*5720*/  USEL UR11, UR6, UR4, !UP2 ;  /* 0x00000004060b7287 */ /* 0x000fe4000d000000 */
[----:B------:R-:W-:Y:S02]  /*5730*/  UIADD3 UR8, UPT, UPT, -UR5, URZ, URZ ;  /* 0x000000ff05087290 */ /* 0x000fe4000fffe1ff */
[----:B------:R-:W-:Y:S01]  /*5740*/  UIADD3 UR10, UPT, UPT, -UR11, URZ, URZ ;  /* 0x000000ff0b0a7290 */ /* 0x000fe2000fffe1ff */
[----:B------:R-:W-:Y:S01]  /*5750*/  @!UP0 UMOV UR4, UR9 ;  /* 0x0000000900048c82 */ /* 0x000fe20008000000 */
[----:B------:R-:W-:Y:S02]  /*5760*/  UIADD3 UR9, UPT, UPT, -UR6, URZ, URZ ;  /* 0x000000ff06097290 */ /* 0x000fe4000fffe1ff */
[----:B------:R-:W-:Y:S02]  /*5770*/  @!UP0 USHF.R.U32.HI UR4, URZ, UR41, UR4 ;  /* 0x00000029ff048299 */ /* 0x000fe40008011604 */
[----:B------:R-:W-:Y:S02]  /*5780*/  UIMAD UR10, UR42, UR10, UR6 ;  /* 0x0000000a2a0a72a4 */ /* 0x000fe4000f8e0206 */
[----:B------:R-:W-:Y:S04]  /*5790*/  @!UP0 USEL UR4, UR5, UR4, !UP2 ;  /* 0x0000000405048287 */ /* 0x000fe8000d000000 */
[----:B------:R-:W-:Y:S02]  /*57a0*/  @!UP0 UIMAD UR10, UR7, UR10, UR4 ;  /* 0x0000000a070a82a4 */ /* 0x000fe4000f8e0204 */
[----:B------:R-:W-:Y:S02]  /*57b0*/  @!UP0 UIADD3 UR11, UPT, UPT, UR11, -UR4, URZ ;  /* 0x800000040b0b8290 */ /* 0x000fe4000fffe0ff */
[----:B------:R-:W-:Y:S02]  /*57c0*/  UIMAD UR7, UR43, UR8, UR38 ;  /* 0x000000082b0772a4 */ /* 0x000fe4000f8e0226 */
[----:B------:R-:W-:Y:S02]  /*57d0*/  @!UP0 UIMAD UR6, UR11, UR42, UR5 ;  /* 0x0000002a0b0682a4 */ /* 0x000fe4000f8e0205 */
[----:B------:R-:W-:Y:S01]  /*57e0*/  UIMAD UR4, UR58, UR9, UR37 ;  /* 0x000000093a0472a4 */ /* 0x000fe2000f8e0225 */
[----:B------:R-:W-:Y:S02]  /*57f0*/  @!UP0 UMOV UR5, UR10 ;  /* 0x0000000a00058c82 */ /* 0x000fe40008000000 */
[----:B------:R-:W-:Y:S02]  /*5800*/  UIMAD UR38, UR5, UR43, UR7 ;  /* 0x0000002b052672a4 */ /* 0x000fe4000f8e0207 */
[----:B------:R-:W-:Y:S11]  /*5810*/  UIMAD UR37, UR6, UR58, UR4 ;  /* 0x0000003a062572a4 */ /* 0x000ff6000f8e0204 */
[----:B------:R-:W-:Y:S01]  /*5820*/  @!UPT UIADD3 URZ, UPT, UPT, URZ, URZ, URZ ;  /* 0x000000fffffff290 */ /* 0x000fe2000fffe0ff */
.L_x_93:
[----:B------:R-:W-:Y:S01]  /*5830*/  UISETP.NE.AND UP0, UPT, UR39, 0x1, UPT ;  /* 0x000000012700788c */ /* 0x000fe2000bf05270 */
[----:B------:R-:W-:Y:S01]  /*5840*/  LOP3.LUT P0, RZ, R84, 0x1b0, RZ, 0xc0, !PT ;  /* 0x000001b054ff7812 */ /* 0x000fe2000780c0ff */
[----:B------:R-:W-:Y:S01]  /*5850*/  USHF.L.U32 UR50, UR16, 0x7, URZ ;  /* 0x0000000710327899 */ /* 0x000fe200080006ff */
[----:B------:R-:W-:Y:S01]  /*5860*/  BSSY.RECONVERGENT B6, `(.L_x_94) ;  /* 0x0000034000067945 */ /* 0x000fe20003800200 */
[----:B------:R-:W-:Y:S01]  /*5870*/  USHF.L.U32 UR49, UR20, 0x7, URZ ;  /* 0x0000000714317899 */ /* 0x000fe200080006ff */
[----:B------:R-:W-:Y:S06]  /*5880*/  IADD3 R86, PT, PT, R86, 0x1, RZ ;  /* 0x0000000156567810 */ /* 0x000fec0007ffe0ff */
[----:B------:R-:W2:Y:S01]  /*5890*/  @!UP0 LDCU.128 UR12, c[0x0][0xb10] ;  /* 0x00016200ff0c87ac */ /* 0x000ea20008000c00 */
[----:B------:R-:W3:Y:S01]  /*58a0*/  @!UP0 LDCU UR5, c[0x0][0xb0c] ;  /* 0x00016180ff0587ac */ /* 0x000ee20008000800 */
[----:B------:R-:W4:Y:S01]  /*58b0*/  @!UP0 LDCU UR10, c[0x0][0xb20] ;  /* 0x00016400ff0a87ac */ /* 0x000f220008000800 */
[----:B--2---:R-:W-:Y:S02]  /*58c0*/  UIMAD.WIDE.U32 UR8, UR38, UR12, URZ ;  /* 0x0000000c260872a5 */ /* 0x004fe4000f8e00ff */
[----:B------:R-:W-:Y:S02]  /*58d0*/  UIMAD.WIDE.U32 UR6, UR37, UR15, URZ ;  /* 0x0000000f250672a5 */ /* 0x000fe4000f8e00ff */
[----:B------:R-:W-:Y:S03]  /*58e0*/  @!UP0 UISETP.NE.AND UP1, UPT, UR14, 0x1, UPT ;  /* 0x000000010e00888c */ /* 0x000fe6000bf25270 */
[----:B------:R-:W-:Y:S01]  /*58f0*/  @!UP0 UMOV UR4, UR9 ;  /* 0x0000000900048c82 */ /* 0x000fe20008000000 */
[----:B---3--:R-:W-:Y:S02]  /*5900*/  @!UP0 UISETP.NE.AND UP2, UPT, UR5, 0x1, UPT ;  /* 0x000000010500888c */ /* 0x008fe4000bf45270 */
[----:B------:R-:W-:Y:S01]  /*5910*/  @!UP0 USHF.R.U32.HI UR4, URZ, UR13, UR4 ;  /* 0x0000000dff048299 */ /* 0x000fe20008011604 */
[----:B------:R-:W-:Y:S02]  /*5920*/  @!UP0 UMOV UR6, UR7 ;  /* 0x0000000700068c82 */ /* 0x000fe40008000000 */
[----:B----4-:R-:W-:Y:S02]  /*5930*/  @!UP0 USHF.R.U32.HI UR6, URZ, UR10, UR6 ;  /* 0x0000000aff068299 */ /* 0x010fe40008011606 */
[----:B------:R-:W-:Y:S02]  /*5940*/  @!UP0 USEL UR7, UR38, UR4, !UP2 ;  /* 0x0000000426078287 */ /* 0x000fe4000d000000 */
[----:B------:R-:W-:Y:S04]  /*5950*/  @!UP0 USEL UR6, UR37, UR6, !UP1 ;  /* 0x0000000625068287 */ /* 0x000fe8000c800000 */
[----:B------:R-:W-:Y:S02]  /*5960*/  @!UP0 UIADD3 UR4, UPT, UPT, -UR7, UR6, URZ ;  /* 0x0000000607048290 */ /* 0x000fe4000fffe1ff */
[----:B------:R-:W-:Y:S02]  /*5970*/  @!UP0 UIADD3 UR6, UPT, UPT, UR7, -UR6, URZ ;  /* 0x8000000607068290 */ /* 0x000fe4000fffe0ff */
[----:B------:R-:W-:Y:S02]  /*5980*/  @!UP0 UIMAD UR38, UR4, UR5, UR38 ;  /* 0x00000005042682a4 */ /* 0x000fe4000f8e0226 */
[----:B------:R-:W-:Y:S01]  /*5990*/  @!UP0 UIMAD UR37, UR6, UR14, UR37 ;  /* 0x0000000e062582a4 */ /* 0x000fe2000f8e0225 */
[----:B------:R-:W-:Y:S11]  /*59a0*/  @!P0 BRA `(.L_x_95) ;  /* 0x00000000007c8947 */ /* 0x000ff60003800000 */
[----:B------:R-:W2:Y:S01]  /*59b0*/  LDCU.64 UR8, c[0x4][0x80] ;  /* 0x01001000ff0877ac */ /* 0x000ea20008000a00 */
[----:B------:R-:W-:Y:S01]  /*59c0*/  MOV R2, 0x0 ;  /* 0x0000000000027802 */ /* 0x000fe20000000f00 */
[----:B------:R-:W-:Y:S02]  /*59d0*/  HFMA2 R12, -RZ, RZ, 0, 5.9604644775390625e-08 ;  /* 0x00000001ff0c7431 */ /* 0x000fe400000001ff */
[----:B------:R-:W-:Y:S01]  /*59e0*/  IMAD.MOV.U32 R8, RZ, RZ, 0x70 ;  /* 0x00000070ff087424 */ /* 0x000fe200078e00ff */
[----:B------:R3:W4:Y:S01]  /*59f0*/  LDC.64 R14, c[0x4][R2] ;  /* 0x01000000020e7b82 */ /* 0x0007220000000a00 */
[----:B------:R-:W1:Y:S01]  /*5a00*/  LDCU.64 UR6, c[0x4][0x88] ;  /* 0x01001100ff0677ac */ /* 0x000e620008000a00 */
[----:B------:R-:W-:Y:S01]  /*5a10*/  IMAD.MOV.U32 R13, RZ, RZ, RZ ;  /* 0x000000ffff0d7224 */ /* 0x000fe200078e00ff */
[----:B------:R-:W1:Y:S01]  /*5a20*/  LDCU.64 UR4, c[0x4][0x8] ;  /* 0x01000100ff0477ac */ /* 0x000e620008000a00 */
[----:B--2---:R-:W-:Y:S01]  /*5a30*/  MOV R5, UR9 ;  /* 0x0000000900057c02 */ /* 0x004fe20008000f00 */
[----:B------:R-:W-:Y:S01]  /*5a40*/  IMAD.U32 R4, RZ, RZ, UR8 ;  /* 0x00000008ff047e24 */ /* 0x000fe2000f8e00ff */
[----:B-1----:R-:W-:Y:S01]  /*5a50*/  MOV R7, UR7 ;  /* 0x0000000700077c02 */ /* 0x002fe20008000f00 */
[----:B------:R-:W-:Y:S01]  /*5a60*/  IMAD.U32 R6, RZ, RZ, UR6 ;  /* 0x00000006ff067e24 */ /* 0x000fe2000f8e00ff */
[----:B------:R-:W-:Y:S01]  /*5a70*/  MOV R11, UR5 ;  /* 0x00000005000b7c02 */ /* 0x000fe20008000f00 */
[----:B------:R-:W-:Y:S02]  /*5a80*/  IMAD.U32 R10, RZ, RZ, UR4 ;  /* 0x00000004ff0a7e24 */ /* 0x000fe4000f8e00ff */
[----:B------:R-:W-:Y:S07]  /*5a90*/  LEPC R20, `(.L_x_96) ;  /* 0x000000001014794e */ /* 0x000fee0000000000 */
[----:B---345:R-:W-:Y:S05]  /*5aa0*/  CALL.ABS.NOINC R14 ;  /* 0x000000000e007343 */ /* 0x038fea0003c00000 */
.L_x_96:
[----:B------:R-:W1:Y:S01]  /*5ab0*/  LDCU.64 UR8, c[0x4][0x80] ;  /* 0x01001000ff0877ac */ /* 0x000e620008000a00 */
[----:B------:R-:W2:Y:S01]  /*5ac0*/  LDC.64 R2, c[0x4][R2] ;  /* 0x0100000002027b82 */ /* 0x000ea20000000a00 */
[----:B------:R-:W-:Y:S02]  /*5ad0*/  HFMA2 R12, -RZ, RZ, 0, 5.9604644775390625e-08 ;  /* 0x00000001ff0c7431 */ /* 0x000fe400000001ff */
[----:B------:R-:W-:Y:S02]  /*5ae0*/  IMAD.MOV.U32 R8, RZ, RZ, 0x70 ;  /* 0x00000070ff087424 */ /* 0x000fe400078e00ff */
[----:B------:R-:W-:Y:S01]  /*5af0*/  IMAD.MOV.U32 R13, RZ, RZ, RZ ;  /* 0x000000ffff0d7224 */ /* 0x000fe200078e00ff */
[----:B------:R-:W3:Y:S01]  /*5b00*/  LDCU.64 UR6, c[0x4][0x88] ;  /* 0x01001100ff0677ac */ /* 0x000ee20008000a00 */
[----:B------:R-:W4:Y:S01]  /*5b10*/  LDCU.64 UR4, c[0x4][0x8] ;  /* 0x01000100ff0477ac */ /* 0x000f220008000a00 */
[----:B-1----:R-:W-:Y:S02]  /*5b20*/  MOV R4, UR8 ;  /* 0x0000000800047c02 */ /* 0x002fe40008000f00 */
[----:B------:R-:W-:Y:S02]  /*5b30*/  MOV R5, UR9 ;  /* 0x0000000900057c02 */ /* 0x000fe40008000f00 */
[----:B---3--:R-:W-:Y:S01]  /*5b40*/  MOV R7, UR7 ;  /* 0x0000000700077c02 */ /* 0x008fe20008000f00 */
[----:B------:R-:W-:Y:S01]  /*5b50*/  IMAD.U32 R6, RZ, RZ, UR6 ;  /* 0x00000006ff067e24 */ /* 0x000fe2000f8e00ff */
[----:B----4-:R-:W-:Y:S01]  /*5b60*/  MOV R11, UR5 ;  /* 0x00000005000b7c02 */ /* 0x010fe20008000f00 */
[----:B------:R-:W-:Y:S02]  /*5b70*/  IMAD.U32 R10, RZ, RZ, UR4 ;  /* 0x00000004ff0a7e24 */ /* 0x000fe4000f8e00ff */
[----:B------:R-:W-:Y:S07]  /*5b80*/  LEPC R20, `(.L_x_95) ;  /* 0x000000001014794e */ /* 0x000fee0000000000 */
[----:B--2---:R-:W-:Y:S05]  /*5b90*/  CALL.ABS.NOINC R2 ;  /* 0x0000000002007343 */ /* 0x004fea0003c00000 */
.L_x_95:
[----:B------:R-:W-:Y:S05]  /*5ba0*/  BSYNC.RECONVERGENT B6 ;  /* 0x0000000000067941 */ /* 0x000fea0003800200 */
.L_x_94:
[----:B------:R-:W-:Y:S02]  /*5bb0*/  R2UR UR6, R83 ;  /* 0x00000000530672ca */ /* 0x000fe400000e0000 */
[----:B------:R-:W-:Y:S02]  /*5bc0*/  R2UR UR5, R97 ;  /* 0x00000000610572ca */ /* 0x000fe400000e0000 */
[----:B------:R-:W-:Y:S02]  /*5bd0*/  R2UR UR4, R96 ;  /* 0x00000000600472ca */ /* 0x000fe400000e0000 */
[----:B------:R-:W-:Y:S02]  /*5be0*/  ISETP.NE.U32.AND P4, PT, R78, RZ, PT ;  /* 0x000000ff4e00720c */ /* 0x000fe40003f85070 */
[----:B------:R-:W-:Y:S02]  /*5bf0*/  ISETP.NE.U32.AND P2, PT, RZ, UR54, PT ;  /* 0x00000036ff007c0c */ /* 0x000fe4000bf45070 */
[----:B------:R-:W-:Y:S02]  /*5c00*/  ISETP.NE.AND.EX P4, PT, R79, RZ, PT, P4 ;  /* 0x000000ff4f00720c */ /* 0x000fe40003f85340 */
[----:B------:R-:W-:Y:S01]  /*5c10*/  ISETP.NE.AND.EX P2, PT, RZ, UR55, PT, P2 ;  /* 0x00000037ff007c0c */ /* 0x000fe2000bf45320 */
[----:B------:R-:W-:Y:S02]  /*5c20*/  UISETP.NE.AND UP2, UPT, UR6, URZ, UPT ;  /* 0x000000ff0600728c */ /* 0x000fe4000bf45270 */
[----:B------:R-:W-:Y:S04]  /*5c30*/  UISETP.NE.U32.AND UP0, UPT, UR5, URZ, UPT ;  /* 0x000000ff0500728c */ /* 0x000fe8000bf05070 */
[----:B------:R-:W-:Y:S01]  /*5c40*/  UISETP.NE.AND.EX UP1, UPT, UR4, URZ, UPT, UP0 ;  /* 0x000000ff0400728c */ /* 0x000fe2000bf25300 */
[----:B------:R-:W-:Y:S01]  /*5c50*/  PLOP3.LUT P1, PT, PT, PT, UP2, 0x80, 0x8 ;  /* 0x000000000008781c */ /* 0x000fe20003f2f028 */
[----:B------:R-:W-:Y:S03]  /*5c60*/  UPLOP3.LUT UP0, UPT, UPT, UPT, UPT, 0x40, 0x4 ;  /* 0x000000000004789c */ /* 0x000fe60003f0e870 */
[----:B------:R-:W-:Y:S06]  /*5c70*/  @UP2 UPLOP3.LUT UP0, UPT, UPT, UPT, UP1, 0x80, 0x8 ;  /* 0x000000000008289c */ /* 0x000fec0003f0f010 */
[----:B------:R-:W-:Y:S01]  /*5c80*/  PLOP3.LUT P0, PT, PT, PT, UP0, 0x80, 0x8 ;  /* 0x000000000008781c */ /* 0x000fe20003f0f008 */
[----:B------:R-:W-:Y:S01]  /*5c90*/  @!UPT UIADD3 URZ, UPT, UPT, URZ, URZ, URZ ;  /* 0x000000fffffff290 */ /* 0x000fe2000fffe0ff */
[----:B------:R-:W-:Y:S11]  /*5ca0*/  BRA.U !UP1, `(.L_x_97) ;  /* 0x0000000109407547 */ /* 0x000ff6000b800000 */
[----:B------:R-:W-:Y:S01]  /*5cb0*/  UISETP.NE.U32.AND UP0, UPT, UR54, URZ, UPT ;  /* 0x000000ff3600728c */ /* 0x000fe2000bf05070 */
[----:B------:R-:W-:Y:S01]  /*5cc0*/  R2UR UR6, R97 ;  /* 0x00000000610672ca */ /* 0x000fe200000e0000 */
[----:B------:R-:W2:Y:S01]  /*5cd0*/  LDCU.64 UR8, c[0x0][0x358] ;  /* 0x00006b00ff0877ac */ /* 0x000ea20008000a00 */
[----:B------:R-:W-:Y:S02]  /*5ce0*/  HFMA2 R80, -RZ, RZ, 0, 5.9604644775390625e-08 ;  /* 0x00000001ff507431 */ /* 0x000fe400000001ff */
[----:B-1----:R-:W-:Y:S01]  /*5cf0*/  IMAD.MOV.U32 R0, RZ, RZ, 0x1 ;  /* 0x00000001ff007424 */ /* 0x002fe200078e00ff */
[----:B------:R-:W-:Y:S06]  /*5d00*/  UISETP.NE.AND.EX UP0, UPT, UR55, URZ, UPT, UP0 ;  /* 0x000000ff3700728c */ /* 0x000fec000bf05300 */
[----:B------:R-:W-:Y:S05]  /*5d10*/  PLOP3.LUT P3, PT, PT, PT, UP0, 0x80, 0x8 ;  /* 0x000000000008781c */ /* 0x000fea0003f6f008 */
[----:B------:R-:W1:Y:S01]  /*5d20*/  @UP0 LDCU.64 UR4, c[0x0][0x888] ;  /* 0x00011100ff0407ac */ /* 0x000e620008000a00 */
[----:B------:R-:W-:Y:S07]  /*5d30*/  @UP0 UIMAD UR6, UR36, UR6, URZ ;  /* 0x00000006240602a4 */ /* 0x000fee000f8e02ff */
[----:B------:R-:W-:Y:S01]  /*5d40*/  @!P3 PRMT R80, R0, 0x7610, R80 ;  /* 0x000076100050b816 */ /* 0x000fe20000000050 */
[----:B-1----:R-:W-:Y:S06]  /*5d50*/  @UP0 UIMAD.WIDE UR4, UR6, 0x4, UR4 ;  /* 0x00000004060408a5 */ /* 0x002fec000f8e0204 */
[----:B------:R-:W-:Y:S02]  /*5d60*/  IMAD.U32 R2, RZ, RZ, UR4 ;  /* 0x00000004ff027e24 */ /* 0x000fe4000f8e00ff */
[----:B------:R-:W-:Y:S03]  /*5d70*/  IMAD.U32 R3, RZ, RZ, UR5 ;  /* 0x00000005ff037e24 */ /* 0x000fe6000f8e00ff */
[----:B------:R-:W1:Y:S02]  /*5d80*/  @!UP0 LDCU UR4, c[0x0][0x880] ;  /* 0x00011000ff0487ac */ /* 0x000e640008000800 */
[----:B--2--5:R2:W5:Y:S02]  /*5d90*/  @P3 LDG.E R41, desc[UR8][R2.64] ;  /* 0x0000000802293981 */ /* 0x024564000c1e1900 */
[----:B-12---:R-:W-:Y:S02]  /*5da0*/  @!P3 MOV R41, UR4 ;  /* 0x000000040029bc02 */ /* 0x006fe40008000f00 */
.L_x_97:
[----:B------:R-:W-:Y:S05]  /*5db0*/  @!P4 BRA `(.L_x_98) ;  /* 0x000000000024c947 */ /* 0x000fea0003800000 */
[----:B------:R-:W-:Y:S01]  /*5dc0*/  ISETP.NE.U32.AND P3, PT, R76, RZ, PT ;  /* 0x000000ff4c00720c */ /* 0x000fe20003f65070 */
[----:B------:R-:W2:Y:S03]  /*5dd0*/  LDCU.64 UR4, c[0x0][0x358] ;  /* 0x00006b00ff0477ac */ /* 0x000ea60008000a00 */
[----:B------:R-:W-:Y:S11]  /*5de0*/  ISETP.NE.AND.EX P3, PT, R77, RZ, PT, P3 ;  /* 0x000000ff4d00720c */ /* 0x000ff60003f65330 */
[----:B------:R-:W-:Y:S02]  /*5df0*/  @!UPT UIADD3 URZ, UPT, UPT, URZ, URZ, URZ ;  /* 0x000000fffffff290 */ /* 0x000fe4000fffe0ff */
[----:B------:R-:W3:Y:S01]  /*5e00*/  @P3 LDC.64 R2, c[0x0][0x8a8] ;  /* 0x00022a00ff023b82 */ /* 0x000ee20000000a00 */
[----:B-1----:R-:W-:Y:S04]  /*5e10*/  @P3 IMAD R0, R78, UR36, RZ ;  /* 0x000000244e003c24 */ /* 0x002fe8000f8e02ff */
[----:B---3--:R-:W-:Y:S05]  /*5e20*/  @P3 IMAD.WIDE R2, R0, 0x4, R2 ;  /* 0x0000000400023825 */ /* 0x008fea00078e0202 */
[----:B--2--5:R2:W5:Y:S02]  /*5e30*/  @P3 LDG.E R38, desc[UR4][R2.64] ;  /* 0x0000000402263981 */ /* 0x024564000c1e1900 */
[----:B--2---:R-:W3:Y:S02]  /*5e40*/  @!P3 LDC R38, c[0x0][0x8a0] ;  /* 0x00022800ff26bb82 */ /* 0x004ee40000000800 */
.L_x_98:
[----:B-----5:R-:W-:Y:S01]  /*5e50*/  FSETP.NEU.AND P3, PT, R41, RZ, PT ;  /* 0x000000ff2900720b */ /* 0x020fe20003f6d000 */
[----:B------:R-:W-:Y:S01]  /*5e60*/  BSSY B1, `(.L_x_99) ;  /* 0x0000039000017945 */ /* 0x000fe20003800000 */
[----:B------:R-:W-:Y:S01]  /*5e70*/  SEL R3, RZ, 0xffffffff, P2 ;  /* 0xffffffffff037807 */ /* 0x000fe20001000000 */
[----:B------:R-:W-:Y:S01]  /*5e80*/  IMAD.MOV.U32 R47, RZ, RZ, 0x1 ;  /* 0x00000001ff2f7424 */ /* 0x000fe200078e00ff */
[----:B------:R-:W-:Y:S01]  /*5e90*/  @P1 LOP3.LUT P2, RZ, R80, 0xff, RZ, 0xc0, !PT ;  /* 0x000000ff50ff1812 */ /* 0x000fe2000784c0ff */
[----:B------:R-:W-:Y:S01]  /*5ea0*/  IMAD R39, R36, 0x80, R37 ;  /* 0x0000008024277824 */ /* 0x000fe200078e0225 */
[----:B------:R-:W-:Y:S01]  /*5eb0*/  @P1 SEL R2, RZ, 0xffffffff, P3 ;  /* 0xffffffffff021807 */ /* 0x000fe20001800000 */
[----:B------:R-:W-:Y:S01]  /*5ec0*/  IMAD R87, R94, -0x10, R92 ;  /* 0xfffffff05e577824 */ /* 0x000fe200078e025c */
[----:B------:R-:W-:Y:S01]  /*5ed0*/  LOP3.LUT R90, R90, 0x1, RZ, 0x3c, !PT ;  /* 0x000000015a5a7812 */ /* 0x000fe200078e3cff */
[----:B------:R-:W-:Y:S01]  /*5ee0*/  IMAD.MOV.U32 R46, RZ, RZ, RZ ;  /* 0x000000ffff2e7224 */ /* 0x000fe200078e00ff */
[----:B------:R-:W-:Y:S02]  /*5ef0*/  @P0 SEL R2, R3, R2, !P2 ;  /* 0x0000000203020207 */ /* 0x000fe40005000000 */
[----:B------:R-:W-:Y:S02]  /*5f00*/  CS2R R74, SRZ ;  /* 0x00000000004a7805 */ /* 0x000fe4000001ff00 */
[----:B------:R-:W-:Y:S02]  /*5f10*/  LEA R99, R36, UR44, 0x3 ;  /* 0x0000002c24637c11 */ /* 0x000fe4000f8e18ff */
[----:B------:R-:W-:Y:S02]  /*5f20*/  CS2R R72, SRZ ;  /* 0x0000000000487805 */ /* 0x000fe4000001ff00 */
[----:B------:R-:W-:Y:S02]  /*5f30*/  @P1 LOP3.LUT R2, R2, 0x1, RZ, 0xc0, !PT ;  /* 0x0000000102021812 */ /* 0x000fe400078ec0ff */
[----:B------:R-:W-:Y:S02]  /*5f40*/  CS2R R66, SRZ ;  /* 0x0000000000427805 */ /* 0x000fe4000001ff00 */
[----:B-1----:R-:W-:Y:S02]  /*5f50*/  SHF.L.U32 R0, R89, 0x1f, RZ ;  /* 0x0000001f59007819 */ /* 0x002fe400000006ff */
[----:B------:R-:W-:Y:S02]  /*5f60*/  CS2R R64, SRZ ;  /* 0x0000000000407805 */ /* 0x000fe4000001ff00 */
[----:B------:R-:W-:Y:S02]  /*5f70*/  ISETP.NE.U32.OR P5, PT, R2, 0x1, !P1 ;  /* 0x000000010200780c */ /* 0x000fe40004fa5470 */
[----:B------:R-:W-:Y:S02]  /*5f80*/  CS2R R58, SRZ ;  /* 0x00000000003a7805 */ /* 0x000fe4000001ff00 */
[----:B------:R-:W-:Y:S02]  /*5f90*/  PLOP3.LUT P2, PT, PT, PT, UP1, 0x80, 0x8 ;  /* 0x000000000008781c */ /* 0x000fe40003f4f018 */
[----:B------:R-:W-:Y:S02]  /*5fa0*/  CS2R R56, SRZ ;  /* 0x0000000000387805 */ /* 0x000fe4000001ff00 */
[----:B------:R-:W-:Y:S02]  /*5fb0*/  LOP3.LUT P4, R85, R80, 0xff, RZ, 0xc0, !PT ;  /* 0x000000ff50557812 */ /* 0x000fe4000788c0ff */
[----:B------:R-:W-:Y:S02]  /*5fc0*/  CS2R R50, SRZ ;  /* 0x0000000000327805 */ /* 0x000fe4000001ff00 */
[----:B------:R-:W-:Y:S02]  /*5fd0*/  SEL R2, RZ, 0xffffffff, P3 ;  /* 0xffffffffff027807 */ /* 0x000fe40001800000 */
[----:B------:R-:W-:Y:S02]  /*5fe0*/  CS2R R48, SRZ ;  /* 0x0000000000307805 */ /* 0x000fe4000001ff00 */
[----:B------:R-:W-:Y:S02]  /*5ff0*/  P2R R98, PR, RZ, 0x20 ;  /* 0x00000020ff627803 */ /* 0x000fe40000000000 */
[----:B------:R-:W-:Y:S02]  /*6000*/  @P5 SHF.L.U32 R4, R90, 0x1f, RZ ;  /* 0x0000001f5a045819 */ /* 0x000fe400000006ff */
[----:B------:R-:W-:Y:S02]  /*6010*/  @P2 SEL R2, R3, R2, !P4 ;  /* 0x0000000203022207 */ /* 0x000fe40006000000 */
[----:B------:R-:W1:Y:S02]  /*6020*/  @P5 SYNCS.PHASECHK.TRANS64.TRYWAIT P1, [UR44+0x60], R4 ;  /* 0x00006004ff0055a7 */ /* 0x000e64000802112c */
[----:B------:R-:W-:Y:S04]  /*6030*/  LOP3.LUT R2, R2, 0x1, RZ, 0xc0, !PT ;  /* 0x0000000102027812 */ /* 0x000fe800078ec0ff */
[----:B------:R-:W-:Y:S04]  /*6040*/  ISETP.NE.U32.AND P2, PT, R2, 0x1, PT ;  /* 0x000000010200780c */ /* 0x000fe80003f45070 */
[----:B------:R-:W-:Y:S01]  /*6050*/  P2R R60, PR, RZ, 0x4 ;  /* 0x00000004ff3c7803 */ /* 0x000fe20000000000 */
[----:B------:R2:W4:Y:S01]  /*6060*/  SYNCS.PHASECHK.TRANS64.TRYWAIT P0, [R99+URZ+0xd0], R0 ;  /* 0x0000d000630075a7 */ /* 0x00052200080011ff */
[----:B-1----:R-:W-:Y:S01]  /*6070*/  @P5 SEL R47, RZ, 0x1, !P1 ;  /* 0x00000001ff2f5807 */ /* 0x002fe20004800000 */
[----:B--2---:R-:W-:Y:S06]  /*6080*/  @!P5 BRA `(.L_x_100) ;  /* 0x000000000058d947 */ /* 0x004fec0003800000 */
[----:B------:R-:W-:Y:S01]  /*6090*/  IMAD.MOV.U32 R75, RZ, RZ, RZ ;  /* 0x000000ffff4b7224 */ /* 0x000fe200078e00ff */
[----:B------:R-:W-:Y:S01]  /*60a0*/  ISETP.NE.AND P1, PT, R47, RZ, PT ;  /* 0x000000ff2f00720c */ /* 0x000fe20003f25270 */
[----:B------:R-:W-:Y:S01]  /*60b0*/  BSSY B0, `(.L_x_101) ;  /* 0x000000c000007945 */ /* 0x000fe20003800000 */
[----:B------:R-:W-:Y:S02]  /*60c0*/  CS2R R50, SRZ ;  /* 0x0000000000327805 */ /* 0x000fe4000001ff00 */
[----:B------:R-:W-:Y:S02]  /*60d0*/  CS2R R48, SRZ ;  /* 0x0000000000307805 */ /* 0x000fe4000001ff00 */
[----:B------:R-:W-:Y:S02]  /*60e0*/  CS2R R58, SRZ ;  /* 0x00000000003a7805 */ /* 0x000fe4000001ff00 */
[----:B------:R-:W-:Y:S02]  /*60f0*/  CS2R R56, SRZ ;  /* 0x0000000000387805 */ /* 0x000fe4000001ff00 */
[----:B------:R-:W-:Y:S02]  /*6100*/  CS2R R66, SRZ ;  /* 0x0000000000427805 */ /* 0x000fe4000001ff00 */
[----:B------:R-:W-:Y:S02]  /*6110*/  CS2R R64, SRZ ;  /* 0x0000000000407805 */ /* 0x000fe4000001ff00 */
[----:B------:R-:W-:Y:S01]  /*6120*/  CS2R R72, SRZ ;  /* 0x0000000000487805 */ /* 0x000fe2000001ff00 */
[----:B------:R-:W-:Y:S06]  /*6130*/  @P1 BRA `(.L_x_102) ;  /* 0x00000000000c1947 */ /* 0x000fec0003800000 */
[----:B------:R-:W-:Y:S04]  /*6140*/  SHF.L.U32 R3, R90, 0x1f, RZ ;  /* 0x0000001f5a037819 */ /* 0x000fe800000006ff */
[----:B------:R-:W1:Y:S02]  /*6150*/  SYNCS.PHASECHK.TRANS64.TRYWAIT P1, [UR44+0x60], R3 ;  /* 0x00006003ff0075a7 */ /* 0x000e64000802112c */
[----:B-1----:R-:W-:Y:S05]  /*6160*/  @!P1 BRA `(.L_x_103) ;  /* 0x0000003c00a89947 */ /* 0x002fea0003800000 */
.L_x_102:
[----:B------:R-:W-:Y:S05]  /*6170*/  BSYNC B0 ;  /* 0x0000000000007941 */ /* 0x000fea0003800000 */
.L_x_101:
[----:B------:R-:W-:Y:S01]  /*6180*/  ISETP.NE.AND P1, PT, R60, RZ, PT ;  /* 0x000000ff3c00720c */ /* 0x000fe20003f25270 */
[----:B------:R-:W-:Y:S11]  /*6190*/  HFMA2 R46, -RZ, RZ, 0, 5.9604644775390625e-08 ;  /* 0x00000001ff2e7431 */ /* 0x000ff600000001ff */
[----:B------:R-:W-:Y:S01]  /*61a0*/  @!UPT UIADD3 URZ, UPT, UPT, URZ, URZ, URZ ;  /* 0x000000fffffff290 */ /* 0x000fe2000fffe0ff */
[----:B------:R2:W1:Y:S04]  /*61b0*/  @P1 LDS.128 R48, [R93] ;  /* 0x000000005d301984 */ /* 0x0004680000000c00 */
[----:B------:R2:W1:Y:S04]  /*61c0*/  @P1 LDS.128 R56, [R92+0x10] ;  /* 0x000010005c381984 */ /* 0x0004680000000c00 */
[----:B------:R2:W1:Y:S04]  /*61d0*/  @P1 LDS.128 R64, [R91+0x20] ;  /* 0x000020005b401984 */ /* 0x0004680000000c00 */
[----:B------:R2:W1:Y:S02]  /*61e0*/  @P1 LDS.128 R72, [R87+0x30] ;  /* 0x0000300057481984 */ /* 0x0004640000000c00 */
.L_x_100:
[----:B------:R-:W-:Y:S05]  /*61f0*/  BSYNC B1 ;  /* 0x0000000000017941 */ /* 0x000fea0003800000 */
.L_x_99:
[----:B-1----:R-:W-:Y:S04]  /*6200*/  SHF.R.U32.HI R2, RZ, 0x15, R39 ;  /* 0x00000015ff027819 */ /* 0x002fe80000011627 */
[----:B------:R-:W-:Y:S01]  /*6210*/  LOP3.LUT P1, RZ, R2, 0x3, R81, 0x48, !PT ;  /* 0x0000000302ff7812 */ /* 0x000fe20007824851 */
[----:B------:R-:W-:Y:S01]  /*6220*/  @!UPT UIADD3 URZ, UPT, UPT, URZ, URZ, URZ ;  /* 0x000000fffffff290 */ /* 0x000fe2000fffe0ff */
[----:B----4-:R-:W-:Y:S11]  /*6230*/  @P0 BRA `(.L_x_104) ;  /* 0x0000000000080947 */ /* 0x010ff60003800000 */
[----:B------:R-:W1:Y:S02]  /*6240*/  SYNCS.PHASECHK.TRANS64.TRYWAIT P0, [R99+URZ+0xd0], R0 ;  /* 0x0000d000630075a7 */ /* 0x000e6400080011ff */
[----:B-1----:R-:W-:Y:S05]  /*6250*/  @!P0 BRA `(.L_x_105) ;  /* 0x0000003c00848947 */ /* 0x002fea0003800000 */
.L_x_104:
[----:B------:R-:W-:Y:S05]  /*6260*/  @!P1 BRA `(.L_x_106) ;  /* 0x0000000000409947 */ /* 0x000fea0003800000 */
[----:B------:R-:W4:Y:S01]  /*6270*/  LDCU.64 UR8, c[0x4][0x70] ;  /* 0x01000e00ff0877ac */ /* 0x000f220008000a00 */
[----:B------:R-:W-:Y:S01]  /*6280*/  MOV R3, 0x0 ;  /* 0x0000000000037802 */ /* 0x000fe20000000f00 */
[----:B------:R-:W-:Y:S02]  /*6290*/  HFMA2 R12, -RZ, RZ, 0, 5.9604644775390625e-08 ;  /* 0x00000001ff0c7431 */ /* 0x000fe400000001ff */
[----:B------:R-:W-:Y:S02]  /*62a0*/  IMAD.MOV.U32 R8, RZ, RZ, 0x192 ;  /* 0x00000192ff087424 */ /* 0x000fe400078e00ff */
[----:B------:R-:W-:Y:S01]  /*62b0*/  IMAD.MOV.U32 R13, RZ, RZ, RZ ;  /* 0x000000ffff0d7224 */ /* 0x000fe200078e00ff */
[----:B------:R-:W5:Y:S01]  /*62c0*/  LDCU.64 UR6, c[0x4][0x78] ;  /* 0x01000f00ff0677ac */ /* 0x000f620008000a00 */
[----:B------:R-:W1:Y:S01]  /*62d0*/  LDC.64 R2, c[0x4][R3] ;  /* 0x0100000003027b82 */ /* 0x000e620000000a00 */
[----:B------:R-:W2:Y:S01]  /*62e0*/  LDCU.64 UR4, c[0x4][0x10] ;  /* 0x01000200ff0477ac */ /* 0x000ea20008000a00 */
[----:B----4-:R-:W-:Y:S01]  /*62f0*/  MOV R5, UR9 ;  /* 0x0000000900057c02 */ /* 0x010fe20008000f00 */
[----:B------:R-:W-:Y:S01]  /*6300*/  IMAD.U32 R4, RZ, RZ, UR8 ;  /* 0x00000008ff047e24 */ /* 0x000fe2000f8e00ff */
[----:B-----5:R-:W-:Y:S01]  /*6310*/  MOV R7, UR7 ;  /* 0x0000000700077c02 */ /* 0x020fe20008000f00 */
[----:B------:R-:W-:Y:S01]  /*6320*/  IMAD.U32 R6, RZ, RZ, UR6 ;  /* 0x00000006ff067e24 */ /* 0x000fe2000f8e00ff */
[----:B--2---:R-:W-:Y:S01]  /*6330*/  MOV R11, UR5 ;  /* 0x00000005000b7c02 */ /* 0x004fe20008000f00 */
[----:B------:R-:W-:Y:S02]  /*6340*/  IMAD.U32 R10, RZ, RZ, UR4 ;  /* 0x00000004ff0a7e24 */ /* 0x000fe4000f8e00ff */
[----:B------:R-:W-:Y:S07]  /*6350*/  LEPC R20, `(.L_x_106) ;  /* 0x000000001014794e */ /* 0x000fee0000000000 */
[----:B-1-3--:R-:W-:Y:S05]  /*6360*/  CALL.ABS.NOINC R2 ;  /* 0x0000000002007343 */ /* 0x00afea0003c00000 */
.L_x_106:
[----:B------:R-:W-:Y:S05]  /*6370*/  WARPSYNC.ALL ;  /* 0x0000000000007948 */ /* 0x000fea0003800000 */
[----:B------:R-:W-:Y:S01]  /*6380*/  R2UR UR4, R39 ;  /* 0x00000000270472ca */ /* 0x000fe200000e0000 */
[--C-:B------:R-:W-:Y:S01]  /*6390*/  HADD2.F32 R40, -RZ, R48.reuse.H0_H0 ;  /* 0x20000030ff287230 */ /* 0x100fe20000004100 */
[----:B------:R-:W-:Y:S01]  /*63a0*/  ISETP.NE.AND P0, PT, R95, RZ, PT ;  /* 0x000000ff5f00720c */ /* 0x000fe20003f05270 */
[----:B------:R-:W-:Y:S01]  /*63b0*/  HADD2.F32 R43, -RZ, R48.H1_H1 ;  /* 0x30000030ff2b7230 */ /* 0x000fe20000004100 */
[----:B------:R-:W-:Y:S01]  /*63c0*/  BSSY.RECONVERGENT B0, `(.L_x_107) ;  /* 0x0000086000007945 */ /* 0x000fe20003800200 */
[----:B------:R-:W-:Y:S02]  /*63d0*/  HADD2.F32 R42, -RZ, R49.H0_H0 ;  /* 0x20000031ff2a7230 */ /* 0x000fe40000004100 */
[----:B------:R-:W-:Y:S02]  /*63e0*/  HADD2.F32 R45, -RZ, R51.H0_H0 ;  /* 0x20000033ff2d7230 */ /* 0x000fe40000004100 */
[----:B------:R-:W-:Y:S04]  /*63f0*/  HADD2.F32 R44, -RZ, R75.H1_H1 ;  /* 0x3000004bff2c7230 */ /* 0x000fe80000004100 */
[----:B------:R-:W1:Y:S02]  /*6400*/  LDTM.x32 R4, tmem[UR4] ;  /* 0x00000004000479ee */ /* 0x000e6400082c0000 */
[C---:B-1-3--:R-:W-:Y:S01]  /*6410*/  FMUL R0, R38.reuse, R4 ;  /* 0x0000000426007220 */ /* 0x04afe20000400000 */
[C---:B------:R-:W-:Y:S01]  /*6420*/  FMUL R2, R38.reuse, R5 ;  /* 0x0000000526027220 */ /* 0x040fe20000400000 */
[C---:B------:R-:W-:Y:S01]  /*6430*/  FMUL R3, R38.reuse, R6 ;  /* 0x0000000626037220 */ /* 0x040fe20000400000 */
[C---:B------:R-:W-:Y:S01]  /*6440*/  FMUL R7, R38.reuse, R7 ;  /* 0x0000000726077220 */ /* 0x040fe20000400000 */
[C---:B------:R-:W-:Y:S01]  /*6450*/  FFMA R0, R41.reuse, R40, R0 ;  /* 0x0000002829007223 */ /* 0x040fe20000000000 */
[----:B------:R-:W-:Y:S02]  /*6460*/  HADD2.F32 R40, -RZ, R49.H1_H1 ;  /* 0x30000031ff287230 */ /* 0x000fe40000004100 */
[C---:B------:R-:W-:Y:S01]  /*6470*/  FFMA R2, R41.reuse, R43, R2 ;  /* 0x0000002b29027223 */ /* 0x040fe20000000002 */
[C---:B------:R-:W-:Y:S01]  /*6480*/  FFMA R3, R41.reuse, R42, R3 ;  /* 0x0000002a29037223 */ /* 0x040fe20000000003 */
[--C-:B------:R-:W-:Y:S02]  /*6490*/  HADD2.F32 R43, -RZ, R50.reuse.H0_H0 ;  /* 0x20000032ff2b7230 */ /* 0x100fe40000004100 */
[----:B------:R-:W-:Y:S01]  /*64a0*/  FMUL R4, R38, R8 ;  /* 0x0000000826047220 */ /* 0x000fe20000400000 */
[----:B------:R-:W-:Y:S01]  /*64b0*/  HADD2.F32 R42, -RZ, R50.H1_H1 ;  /* 0x30000032ff2a7230 */ /* 0x000fe20000004100 */
[----:B------:R-:W-:Y:S01]  /*64c0*/  F2FP.F16.F32.PACK_AB R52, R2, R0 ;  /* 0x000000000234723e */ /* 0x000fe200000000ff */
[C---:B------:R-:W-:Y:S01]  /*64d0*/  FFMA R7, R41.reuse, R40, R7 ;  /* 0x0000002829077223 */ /* 0x040fe20000000007 */
[----:B------:R-:W-:Y:S01]  /*64e0*/  FFMA R4, R41, R43, R4 ;  /* 0x0000002b29047223 */ /* 0x000fe20000000004 */
[C---:B------:R-:W-:Y:S01]  /*64f0*/  FMUL R5, R38.reuse, R9 ;  /* 0x0000000926057220 */ /* 0x040fe20000400000 */
[C---:B------:R-:W-:Y:S01]  /*6500*/  FMUL R6, R38.reuse, R10 ;  /* 0x0000000a26067220 */ /* 0x040fe20000400000 */
[----:B------:R-:W-:Y:S01]  /*6510*/  HADD2.F32 R40, -RZ, R51.H1_H1 ;  /* 0x30000033ff287230 */ /* 0x000fe20000004100 */
[----:B------:R-:W-:Y:S01]  /*6520*/  F2FP.F16.F32.PACK_AB R53, R7, R3 ;  /* 0x000000030735723e */ /* 0x000fe200000000ff */
[C---:B------:R-:W-:Y:S01]  /*6530*/  FFMA R5, R41.reuse, R42, R5 ;  /* 0x0000002a29057223 */ /* 0x040fe20000000005 */
[----:B------:R-:W-:Y:S01]  /*6540*/  FFMA R6, R41, R45, R6 ;  /* 0x0000002d29067223 */ /* 0x000fe20000000006 */
[C---:B------:R-:W-:Y:S01]  /*6550*/  FMUL R11, R38.reuse, R11 ;  /* 0x0000000b260b7220 */ /* 0x040fe20000400000 */
[--C-:B------:R-:W-:Y:S02]  /*6560*/  HADD2.F32 R43, -RZ, R56.reuse.H0_H0 ;  /* 0x20000038ff2b7230 */ /* 0x100fe40000004100 */
[C---:B------:R-:W-:Y:S01]  /*6570*/  FMUL R8, R38.reuse, R12 ;  /* 0x0000000c26087220 */ /* 0x040fe20000400000 */
[----:B------:R-:W-:Y:S01]  /*6580*/  F2FP.F16.F32.PACK_AB R54, R5, R4 ;  /* 0x000000040536723e */ /* 0x000fe200000000ff */
[C---:B------:R-:W-:Y:S01]  /*6590*/  FFMA R11, R41.reuse, R40, R11 ;  /* 0x00000028290b7223 */ /* 0x040fe2000000000b */
[----:B------:R-:W-:Y:S02]  /*65a0*/  HADD2.F32 R40, -RZ, R56.H1_H1 ;  /* 0x30000038ff287230 */ /* 0x000fe40000004100 */
[----:B------:R-:W-:Y:S01]  /*65b0*/  FFMA R8, R41, R43, R8 ;  /* 0x0000002b29087223 */ /* 0x000fe20000000008 */
[C---:B------:R-:W-:Y:S01]  /*65c0*/  FMUL R9, R38.reuse, R13 ;  /* 0x0000000d26097220 */ /* 0x040fe20000400000 */
[--C-:B------:R-:W-:Y:S01]  /*65d0*/  HADD2.F32 R45, -RZ, R57.reuse.H0_H0 ;  /* 0x20000039ff2d7230 */ /* 0x100fe20000004100 */
[----:B------:R-:W-:Y:S01]  /*65e0*/  F2FP.F16.F32.PACK_AB R55, R11, R6 ;  /* 0x000000060b37723e */ /* 0x000fe200000000ff */
[C---:B------:R-:W-:Y:S01]  /*65f0*/  FMUL R10, R38.reuse, R14 ;  /* 0x0000000e260a7220 */ /* 0x040fe20000400000 */
[----:B------:R-:W-:Y:S02]  /*6600*/  HADD2.F32 R42, -RZ, R57.H1_H1 ;  /* 0x30000039ff2a7230 */ /* 0x000fe40000004100 */
[C---:B------:R-:W-:Y:S01]  /*6610*/  FFMA R9, R41.reuse, R40, R9 ;  /* 0x0000002829097223 */ /* 0x040fe20000000009 */
[C---:B------:R-:W-:Y:S01]  /*6620*/  FMUL R15, R38.reuse, R15 ;  /* 0x0000000f260f7220 */ /* 0x040fe20000400000 */
[----:B------:R1:W-:Y:S01]  /*6630*/  STS.128 [R93], R52 ;  /* 0x000000345d007388 */ /* 0x0003e20000000c00 */
[----:B------:R-:W-:Y:S01]  /*6640*/  FFMA R10, R41, R45, R10 ;  /* 0x0000002d290a7223 */ /* 0x000fe2000000000a */
[--C-:B------:R-:W-:Y:S01]  /*6650*/  HADD2.F32 R40, -RZ, R58.reuse.H0_H0 ;  /* 0x2000003aff287230 */ /* 0x100fe20000004100 */
[----:B------:R-:W-:Y:S01]  /*6660*/  F2FP.F16.F32.PACK_AB R68, R9, R8 ;  /* 0x000000080944723e */ /* 0x000fe200000000ff */
[----:B------:R-:W-:Y:S01]  /*6670*/  FFMA R15, R41, R42, R15 ;  /* 0x0000002a290f7223 */ /* 0x000fe2000000000f */
[C---:B------:R-:W-:Y:S01]  /*6680*/  FMUL R12, R38.reuse, R16 ;  /* 0x00000010260c7220 */ /* 0x040fe20000400000 */
[----:B------:R-:W-:Y:S02]  /*6690*/  HADD2.F32 R42, -RZ, R58.H1_H1 ;  /* 0x3000003aff2a7230 */ /* 0x000fe40000004100 */
[C---:B------:R-:W-:Y:S01]  /*66a0*/  FMUL R13, R38.reuse, R17 ;  /* 0x00000011260d7220 */ /* 0x040fe20000400000 */
[--C-:B------:R-:W-:Y:S01]  /*66b0*/  HADD2.F32 R43, -RZ, R59.reuse.H0_H0 ;  /* 0x2000003bff2b7230 */ /* 0x100fe20000004100 */
[----:B------:R-:W-:Y:S01]  /*66c0*/  F2FP.F16.F32.PACK_AB R69, R15, R10 ;  /* 0x0000000a0f45723e */ /* 0x000fe200000000ff */
[C---:B------:R-:W-:Y:S01]  /*66d0*/  FFMA R12, R41.reuse, R40, R12 ;  /* 0x00000028290c7223 */ /* 0x040fe2000000000c */
[C---:B------:R-:W-:Y:S01]  /*66e0*/  FFMA R13, R41.reuse, R42, R13 ;  /* 0x0000002a290d7223 */ /* 0x040fe2000000000d */
[C---:B------:R-:W-:Y:S01]  /*66f0*/  FMUL R14, R38.reuse, R18 ;  /* 0x00000012260e7220 */ /* 0x040fe20000400000 */
[----:B------:R-:W-:Y:S02]  /*6700*/  HADD2.F32 R40, -RZ, R59.H1_H1 ;  /* 0x3000003bff287230 */ /* 0x000fe40000004100 */
[C---:B------:R-:W-:Y:S01]  /*6710*/  FMUL R19, R38.reuse, R19 ;  /* 0x0000001326137220 */ /* 0x040fe20000400000 */
[C---:B------:R-:W-:Y:S01]  /*6720*/  FMUL R16, R38.reuse, R20 ;  /* 0x0000001426107220 */ /* 0x040fe20000400000 */
[C---:B------:R-:W-:Y:S01]  /*6730*/  FFMA R14, R41.reuse, R43, R14 ;  /* 0x0000002b290e7223 */ /* 0x040fe2000000000e */
[--C-:B------:R-:W-:Y:S02]  /*6740*/  HADD2.F32 R43, -RZ, R64.reuse.H0_H0 ;  /* 0x20000040ff2b7230 */ /* 0x100fe40000004100 */
[C---:B------:R-:W-:Y:S01]  /*6750*/  FFMA R19, R41.reuse, R40, R19 ;  /* 0x0000002829137223 */ /* 0x040fe20000000013 */
[----:B------:R-:W-:Y:S02]  /*6760*/  HADD2.F32 R42, -RZ, R64.H1_H1 ;  /* 0x30000040ff2a7230 */ /* 0x000fe40000004100 */
[C---:B------:R-:W-:Y:S01]  /*6770*/  FMUL R17, R38.reuse, R21 ;  /* 0x0000001526117220 */ /* 0x040fe20000400000 */
[--C-:B------:R-:W-:Y:S02]  /*6780*/  HADD2.F32 R45, -RZ, R65.reuse.H0_H0 ;  /* 0x20000041ff2d7230 */ /* 0x100fe40000004100 */
[C---:B------:R-:W-:Y:S01]  /*6790*/  FMUL R18, R38.reuse, R22 ;  /* 0x0000001626127220 */ /* 0x040fe20000400000 */
[----:B------:R-:W-:Y:S02]  /*67a0*/  HADD2.F32 R40, -RZ, R65.H1_H1 ;  /* 0x30000041ff287230 */ /* 0x000fe40000004100 */
[C---:B------:R-:W-:Y:S01]  /*67b0*/  FMUL R23, R38.reuse, R23 ;  /* 0x0000001726177220 */ /* 0x040fe20000400000 */
[C---:B------:R-:W-:Y:S01]  /*67c0*/  FFMA R16, R41.reuse, R43, R16 ;  /* 0x0000002b29107223 */ /* 0x040fe20000000010 */
[C---:B------:R-:W-:Y:S01]  /*67d0*/  FFMA R17, R41.reuse, R42, R17 ;  /* 0x0000002a29117223 */ /* 0x040fe20000000011 */
[C---:B------:R-:W-:Y:S01]  /*67e0*/  FFMA R18, R41.reuse, R45, R18 ;  /* 0x0000002d29127223 */ /* 0x040fe20000000012 */
[C---:B------:R-:W-:Y:S01]  /*67f0*/  FFMA R23, R41.reuse, R40, R23 ;  /* 0x0000002829177223 */ /* 0x040fe20000000017 */
[--C-:B------:R-:W-:Y:S02]  /*6800*/  HADD2.F32 R43, -RZ, R66.reuse.H0_H0 ;  /* 0x20000042ff2b7230 */ /* 0x100fe40000004100 */
[C---:B------:R-:W-:Y:S01]  /*6810*/  FMUL R20, R38.reuse, R24 ;  /* 0x0000001826147220 */ /* 0x040fe20000400000 */
        /* <DEDUP_REMOVED lines=9> */
[----:B------:R-:W-:Y:S01]  /*68b0*/  FFMA R27, R41, R42, R27 ;  /* 0x0000002a291b7223 */ /* 0x000fe2000000001b */
[--C-:B------:R-:W-:Y:S02]  /*68c0*/  HADD2.F32 R40, -RZ, R72.reuse.H0_H0 ;  /* 0x20000048ff287230 */ /* 0x100fe40000004100 */
[C---:B------:R-:W-:Y:S01]  /*68d0*/  FMUL R24, R38.reuse, R28 ;  /* 0x0000001c26187220 */ /* 0x040fe20000400000 */
[----:B------:R-:W-:Y:S02]  /*68e0*/  HADD2.F32 R42, -RZ, R72.H1_H1 ;  /* 0x30000048ff2a7230 */ /* 0x000fe40000004100 */
[C---:B------:R-:W-:Y:S01]  /*68f0*/  FMUL R25, R38.reuse, R29 ;  /* 0x0000001d26197220 */ /* 0x040fe20000400000 */
[--C-:B------:R-:W-:Y:S02]  /*6900*/  HADD2.F32 R43, -RZ, R73.reuse.H0_H0 ;  /* 0x20000049ff2b7230 */ /* 0x100fe40000004100 */
[C---:B------:R-:W-:Y:S01]  /*6910*/  FMUL R26, R38.reuse, R30 ;  /* 0x0000001e261a7220 */ /* 0x040fe20000400000 */
[----:B------:R-:W-:Y:S01]  /*6920*/  F2FP.F16.F32.PACK_AB R70, R13, R12 ;  /* 0x0000000c0d46723e */ /* 0x000fe200000000ff */
[----:B------:R-:W-:Y:S01]  /*6930*/  FFMA R24, R41, R40, R24 ;  /* 0x0000002829187223 */ /* 0x000fe20000000018 */
[----:B------:R-:W-:Y:S01]  /*6940*/  F2FP.F16.F32.PACK_AB R71, R19, R14 ;  /* 0x0000000e1347723e */ /* 0x000fe200000000ff */
[C---:B------:R-:W-:Y:S01]  /*6950*/  FFMA R25, R41.reuse, R42, R25 ;  /* 0x0000002a29197223 */ /* 0x040fe20000000019 */
[C---:B------:R-:W-:Y:S01]  /*6960*/  FFMA R26, R41.reuse, R43, R26 ;  /* 0x0000002b291a7223 */ /* 0x040fe2000000001a */
[----:B------:R-:W-:Y:S02]  /*6970*/  HADD2.F32 R40, -RZ, R73.H1_H1 ;  /* 0x30000049ff287230 */ /* 0x000fe40000004100 */
[C---:B------:R-:W-:Y:S01]  /*6980*/  FMUL R31, R38.reuse, R31 ;  /* 0x0000001f261f7220 */ /* 0x040fe20000400000 */
[----:B------:R1:W-:Y:S01]  /*6990*/  STS.128 [R92+0x10], R68 ;  /* 0x000010445c007388 */ /* 0x0003e20000000c00 */
[--C-:B------:R-:W-:Y:S02]  /*69a0*/  HADD2.F32 R43, -RZ, R74.reuse.H0_H0 ;  /* 0x2000004aff2b7230 */ /* 0x100fe40000004100 */
[C---:B------:R-:W-:Y:S01]  /*69b0*/  FMUL R28, R38.reuse, R32 ;  /* 0x00000020261c7220 */ /* 0x040fe20000400000 */
[----:B------:R-:W-:Y:S02]  /*69c0*/  HADD2.F32 R42, -RZ, R74.H1_H1 ;  /* 0x3000004aff2a7230 */ /* 0x000fe40000004100 */
[C---:B------:R-:W-:Y:S01]  /*69d0*/  FMUL R29, R38.reuse, R33 ;  /* 0x00000021261d7220 */ /* 0x040fe20000400000 */
[----:B------:R-:W-:Y:S02]  /*69e0*/  HADD2.F32 R45, -RZ, R75.H0_H0 ;  /* 0x2000004bff2d7230 */ /* 0x000fe40000004100 */
[C---:B------:R-:W-:Y:S01]  /*69f0*/  FMUL R30, R38.reuse, R34 ;  /* 0x00000022261e7220 */ /* 0x040fe20000400000 */
[----:B------:R-:W-:Y:S01]  /*6a00*/  FFMA R31, R41, R40, R31 ;  /* 0x00000028291f7223 */ /* 0x000fe2000000001f */
[----:B------:R-:W-:Y:S01]  /*6a10*/  FMUL R35, R38, R35 ;  /* 0x0000002326237220 */ /* 0x000fe20000400000 */
[----:B------:R-:W-:Y:S01]  /*6a20*/  F2FP.F16.F32.PACK_AB R100, R17, R16 ;  /* 0x000000101164723e */ /* 0x000fe200000000ff */
[----:B------:R-:W-:Y:S01]  /*6a30*/  FFMA R28, R41, R43, R28 ;  /* 0x0000002b291c7223 */ /* 0x000fe2000000001c */
[----:B------:R-:W-:Y:S01]  /*6a40*/  F2FP.F16.F32.PACK_AB R101, R23, R18 ;  /* 0x000000121765723e */ /* 0x000fe200000000ff */
[----:B------:R-:W-:Y:S01]  /*6a50*/  FFMA R29, R41, R42, R29 ;  /* 0x0000002a291d7223 */ /* 0x000fe2000000001d */
[----:B------:R-:W-:Y:S01]  /*6a60*/  F2FP.F16.F32.PACK_AB R102, R21, R20 ;  /* 0x000000141566723e */ /* 0x000fe200000000ff */
[----:B------:R-:W-:Y:S01]  /*6a70*/  FFMA R30, R41, R45, R30 ;  /* 0x0000002d291e7223 */ /* 0x000fe2000000001e */
[----:B------:R-:W-:Y:S01]  /*6a80*/  F2FP.F16.F32.PACK_AB R103, R27, R22 ;  /* 0x000000161b67723e */ /* 0x000fe200000000ff */
[----:B------:R-:W-:Y:S01]  /*6a90*/  FFMA R35, R41, R44, R35 ;  /* 0x0000002c29237223 */ /* 0x000fe20000000023 */
[----:B------:R-:W-:Y:S02]  /*6aa0*/  F2FP.F16.F32.PACK_AB R104, R25, R24 ;  /* 0x000000181968723e */ /* 0x000fe400000000ff */
[----:B------:R-:W-:Y:S01]  /*6ab0*/  F2FP.F16.F32.PACK_AB R105, R31, R26 ;  /* 0x0000001a1f69723e */ /* 0x000fe200000000ff */
[----:B------:R1:W-:Y:S01]  /*6ac0*/  STS.128 [R91+0x20], R100 ;  /* 0x000020645b007388 */ /* 0x0003e20000000c00 */
[----:B------:R-:W-:Y:S02]  /*6ad0*/  F2FP.F16.F32.PACK_AB R106, R29, R28 ;  /* 0x0000001c1d6a723e */ /* 0x000fe400000000ff */
[----:B------:R-:W-:Y:S05]  /*6ae0*/  F2FP.F16.F32.PACK_AB R107, R35, R30 ;  /* 0x0000001e236b723e */ /* 0x000fea00000000ff */
[----:B------:R1:W-:Y:S01]  /*6af0*/  STS.128 [R87+0x30], R104 ;  /* 0x0000306857007388 */ /* 0x0003e20000000c00 */
[----:B------:R-:W-:Y:S01]  /*6b00*/  @!PT LDS RZ, [RZ] ;  /* 0x00000000fffff984 */ /* 0x000fe20000000800 */
[----:B------:R-:W-:Y:S01]  /*6b10*/  @!PT LDS RZ, [RZ] ;  /* 0x00000000fffff984 */ /* 0x000fe20000000800 */
[----:B------:R-:W-:Y:S01]  /*6b20*/  @!PT LDS RZ, [RZ] ;  /* 0x00000000fffff984 */ /* 0x000fe20000000800 */
[----:B------:R-:W-:Y:S01]  /*6b30*/  @!PT LDS RZ, [RZ] ;  /* 0x00000000fffff984 */ /* 0x000fe20000000800 */
[----:B------:R3:W-:Y:S07]  /*6b40*/  MEMBAR.ALL.CTA ;  /* 0x0000000000007992 */ /* 0x0007ee0000008000 */
[----:B---3--:R-:W3:Y:S02]  /*6b50*/  FENCE.VIEW.ASYNC.S ;  /* 0x00000000000073c6 */ /* 0x008ee40000000000 */
[----:B---3--:R-:W-:Y:S06]  /*6b60*/  BAR.SYNC.DEFER_BLOCKING 0x1, 0x80 ;  /* 0x0042000000007b1d */ /* 0x008fec0000010000 */
[----:B------:R-:W-:Y:S05]  /*6b70*/  @P0 BRA `(.L_x_108) ;  /* 0x0000000000280947 */ /* 0x000fea0003800000 */
[----:B------:R-:W3:Y:S01]  /*6b80*/  LDCU.64 UR6, c[0x0][0x348] ;  /* 0x00006900ff0677ac */ /* 0x000ee20008000a00 */
[----:B------:R-:W-:Y:S01]  /*6b90*/  UIADD3 UR4, UPT, UPT, UR44, 0x200, URZ ;  /* 0x000002002c047890 */ /* 0x000fe2000fffe0ff */
[----:B------:R-:W-:Y:S05]  /*6ba0*/  UMOV UR51, UR36 ;  /* 0x0000002400337c82 */ /* 0x000fea0008000000 */
[----:B------:R-:W-:Y:S04]  /*6bb0*/  MOV R84, UR4 ;  /* 0x0000000400547c02 */ /* 0x000fe80008000f00 */
[----:B------:R-:W-:Y:S01]  /*6bc0*/  R2UR UR48, R84 ;  /* 0x00000000543072ca */ /* 0x000fe200000e0000 */
[----:B---3--:R-:W-:Y:S04]  /*6bd0*/  UIADD3 UR4, UP0, UPT, UR6, 0x680, URZ ;  /* 0x0000068006047890 */ /* 0x008fe8000ff1e0ff */
[----:B------:R-:W-:Y:S09]  /*6be0*/  UIADD3.X UR5, UPT, UPT, URZ, UR7, URZ, UP0, !UPT ;  /* 0x00000007ff057290 */ /* 0x000ff200087fe4ff */
[----:B------:R3:W-:Y:S01]  /*6bf0*/  UTMASTG.3D [UR48], [UR4] ;  /* 0x00000030040073b5 */ /* 0x0007e20008010000 */
[----:B------:R0:W-:Y:S01]  /*6c00*/  UTMACMDFLUSH ;  /* 0x00000000000079b7 */ /* 0x0001e20000000000 */
[----:B---3--:R-:W-:Y:S04]  /*6c10*/  DEPBAR.LE SB0, 0x1 ;  /* 0x000080400000791a */ /* 0x008fe80000000000 */
.L_x_108:
[----:B------:R-:W-:Y:S05]  /*6c20*/  BSYNC.RECONVERGENT B0 ;  /* 0x0000000000007941 */ /* 0x000fea0003800200 */
.L_x_107:
[----:B------:R-:W-:Y:S01]  /*6c30*/  BAR.SYNC.DEFER_BLOCKING 0x1, 0x80 ;  /* 0x0042000000007b1d */ /* 0x000fe20000010000 */
[----:B------:R-:W-:Y:S01]  /*6c40*/  ISETP.NE.AND P1, PT, R98, RZ, PT ;  /* 0x000000ff6200720c */ /* 0x000fe20003f25270 */
[----:B------:R-:W-:Y:S01]  /*6c50*/  UISETP.NE.AND UP0, UPT, UR52, URZ, UPT ;  /* 0x000000ff3400728c */ /* 0x000fe2000bf05270 */
[----:B------:R-:W-:Y:S11]  /*6c60*/  LEA R3, R46, UR44, 0x3 ;  /* 0x0000002c2e037c11 */ /* 0x000ff6000f8e18ff */
[----:B------:R-:W-:Y:S01]  /*6c70*/  @P1 SHF.L.U32 R2, R90, 0x1f, RZ ;  /* 0x0000001f5a021819 */ /* 0x000fe200000006ff */
[----:B------:R-:W-:Y:S06]  /*6c80*/  BRA.U !UP0, `(.L_x_109) ;  /* 0x0000000108247547 */ /* 0x000fec000b800000 */
[----:B------:R-:W-:Y:S01]  /*6c90*/  IMAD.U32 R5, RZ, RZ, UR46 ;  /* 0x0000002eff057e24 */ /* 0x000fe2000f8e00ff */
[----:B------:R-:W-:Y:S01]  /*6ca0*/  MOV R0, UR47 ;  /* 0x0000002f00007c02 */ /* 0x000fe20008000f00 */
[----:B------:R-:W-:Y:S03]  /*6cb0*/  UIADD3 UR4, UPT, UPT, UR46, 0x1, URZ ;  /* 0x000000012e047890 */ /* 0x000fe6000fffe0ff */
[----:B------:R-:W-:Y:S01]  /*6cc0*/  @P1 LEA R5, R5, UR44, 0x3 ;  /* 0x0000002c05051c11 */ /* 0x000fe2000f8e18ff */
[----:B------:R-:W-:Y:S04]  /*6cd0*/  UISETP.NE.AND UP0, UPT, UR4, 0x4, UPT ;  /* 0x000000040400788c */ /* 0x000fe8000bf05270 */
[----:B------:R-:W-:Y:S01]  /*6ce0*/  @P1 VIADD R5, R5, 0x80 ;  /* 0x0000008005051836 */ /* 0x000fe20000000000 */
[----:B------:R-:W-:Y:S04]  /*6cf0*/  USEL UR46, UR4, URZ, UP0 ;  /* 0x000000ff042e7287 */ /* 0x000fe80008000000 */
[----:B------:R-:W-:Y:S04]  /*6d00*/  @P1 PRMT R0, R0, 0x654, R5 ;  /* 0x0000065400001816 */ /* 0x000fe80000000005 */
[----:B------:R3:W-:Y:S04]  /*6d10*/  @P1 SYNCS.ARRIVE.TRANS64.RED.A1T0 RZ, [R0+URZ], RZ ;  /* 0x000000ff00ff19a7 */ /* 0x0007e800081004ff */
.L_x_109:
[----:B------:R-:W4:Y:S01]  /*6d20*/  @P1 SYNCS.PHASECHK.TRANS64.TRYWAIT P0, [R3+URZ+0x60], R2 ;  /* 0x00006002030015a7 */ /* 0x000f2200080011ff */
[----:B------:R-:W-:Y:S01]  /*6d30*/  BSSY B1, `(.L_x_110) ;  /* 0x0000016000017945 */ /* 0x000fe20003800000 */
[----:B----4-:R-:W-:Y:S03]  /*6d40*/  @P1 SEL R47, RZ, 0x1, !P0 ;  /* 0x00000001ff2f1807 */ /* 0x010fe60004000000 */
[----:B------:R-:W-:Y:S05]  /*6d50*/  @!P1 BRA `(.L_x_111) ;  /* 0x00000000004c9947 */ /* 0x000fea0003800000 */
[----:B------:R-:W-:Y:S01]  /*6d60*/  ISETP.NE.AND P0, PT, R47, RZ, PT ;  /* 0x000000ff2f00720c */ /* 0x000fe20003f05270 */
[----:B------:R-:W-:Y:S01]  /*6d70*/  BSSY B0, `(.L_x_112) ;  /* 0x000000b000007945 */ /* 0x000fe20003800000 */
[----:B------:R-:W-:Y:S11]  /*6d80*/  ISETP.NE.AND P1, PT, R60, RZ, PT ;  /* 0x000000ff3c00720c */ /* 0x000ff60003f25270 */
[----:B------:R-:W-:Y:S02]  /*6d90*/  @!UPT UIADD3 URZ, UPT, UPT, URZ, URZ, URZ ;  /* 0x000000fffffff290 */ /* 0x000fe4000fffe0ff */
[C---:B------:R-:W-:Y:S01]  /*6da0*/  @P1 IMAD R6, R46.reuse, 0x2000, R93 ;  /* 0x000020002e061824 */ /* 0x040fe200078e025d */
[C---:B------:R-:W-:Y:S01]  /*6db0*/  @P1 LEA R4, R46.reuse, R91, 0xd ;  /* 0x0000005b2e041211 */ /* 0x040fe200078e68ff */
[C---:B------:R-:W-:Y:S02]  /*6dc0*/  @P1 IMAD R5, R46.reuse, 0x2000, R92 ;  /* 0x000020002e051824 */ /* 0x040fe400078e025c */
[----:B------:R-:W-:Y:S01]  /*6dd0*/  @P1 IMAD R2, R46, 0x2000, R87 ;  /* 0x000020002e021824 */ /* 0x000fe200078e0257 */
[----:B------:R-:W-:Y:S06]  /*6de0*/  @P0 BRA `(.L_x_113) ;  /* 0x00000000000c0947 */ /* 0x000fec0003800000 */
[----:B---3--:R-:W-:Y:S04]  /*6df0*/  SHF.L.U32 R0, R90, 0x1f, RZ ;  /* 0x0000001f5a007819 */ /* 0x008fe800000006ff */
[----:B------:R-:W3:Y:S02]  /*6e00*/  SYNCS.PHASECHK.TRANS64.TRYWAIT P0, [R3+URZ+0x60], R0 ;  /* 0x00006000030075a7 */ /* 0x000ee400080011ff */
[----:B---3--:R-:W-:Y:S05]  /*6e10*/  @!P0 BRA `(.L_x_114) ;  /* 0x0000003000a88947 */ /* 0x008fea0003800000 */
.L_x_113:
[----:B------:R-:W-:Y:S05]  /*6e20*/  BSYNC B0 ;  /* 0x0000000000007941 */ /* 0x000fea0003800000 */
.L_x_112:
[----:B------:R-:W-:Y:S02]  /*6e30*/  ISETP.NE.AND P0, PT, R60, RZ, PT ;  /* 0x000000ff3c00720c */ /* 0x000fe40003f05270 */
[----:B------:R-:W-:Y:S11]  /*6e40*/  IADD3 R46, PT, PT, R46, 0x1, RZ ;  /* 0x000000012e2e7810 */ /* 0x000ff60007ffe0ff */
[----:B------:R4:W1:Y:S04]  /*6e50*/  @P0 LDS.128 R48, [R6] ;  /* 0x0000000006300984 */ /* 0x0008680000000c00 */
[----:B------:R4:W1:Y:S04]  /*6e60*/  @P0 LDS.128 R56, [R5+0x10] ;  /* 0x0000100005380984 */ /* 0x0008680000000c00 */
[----:B------:R4:W1:Y:S04]  /*6e70*/  @P0 LDS.128 R64, [R4+0x20] ;  /* 0x0000200004400984 */ /* 0x0008680000000c00 */
[----:B------:R4:W1:Y:S02]  /*6e80*/  @P0 LDS.128 R72, [R2+0x30] ;  /* 0x0000300002480984 */ /* 0x0008640000000c00 */
.L_x_111:
[----:B------:R-:W-:Y:S05]  /*6e90*/  BSYNC B1 ;  /* 0x0000000000017941 */ /* 0x000fea0003800000 */
.L_x_110:
[----:B---3--:R-:W-:Y:S05]  /*6ea0*/  VIADD R0, R39, 0x20 ;  /* 0x0000002027007836 */ /* 0x008fea0000000000 */
[----:B------:R-:W-:Y:S04]  /*6eb0*/  SHF.R.U32.HI R0, RZ, 0x15, R0 ;  /* 0x00000015ff007819 */ /* 0x000fe80000011600 */
[----:B------:R-:W-:Y:S11]  /*6ec0*/  LOP3.LUT P0, RZ, R0, 0x3, R81, 0x48, !PT ;  /* 0x0000000300ff7812 */ /* 0x000ff60007804851 */
[----:B------:R-:W-:Y:S02]  /*6ed0*/  @!UPT UIADD3 URZ, UPT, UPT, URZ, URZ, URZ ;  /* 0x000000fffffff290 */ /* 0x000fe4000fffe0ff */
[----:B------:R-:W-:Y:S05]  /*6ee0*/  @!P0 BRA `(.L_x_115) ;  /* 0x0000000000408947 */ /* 0x000fea0003800000 */
[----:B------:R-:W3:Y:S01]  /*6ef0*/  LDCU.64 UR8, c[0x4][0x70] ;  /* 0x01000e00ff0877ac */ /* 0x000ee20008000a00 */
[----:B------:R-:W-:Y:S01]  /*6f00*/  MOV R3, 0x0 ;  /* 0x0000000000037802 */ /* 0x000fe20000000f00 */
[----:B------:R-:W-:Y:S02]  /*6f10*/  HFMA2 R12, -RZ, RZ, 0, 5.9604644775390625e-08 ;  /* 0x00000001ff0c7431 */ /* 0x000fe400000001ff */
[----:B------:R-:W-:Y:S02]  /*6f20*/  IMAD.MOV.U32 R8, RZ, RZ, 0x192 ;  /* 0x00000192ff087424 */ /* 0x000fe400078e00ff */
[----:B------:R-:W-:Y:S01]  /*6f30*/  IMAD.MOV.U32 R13, RZ, RZ, RZ ;  /* 0x000000ffff0d7224 */ /* 0x000fe200078e00ff */
[----:B------:R-:W5:Y:S01]  /*6f40*/  LDCU.64 UR6, c[0x4][0x78] ;  /* 0x01000f00ff0677ac */ /* 0x000f620008000a00 */
[----:B----4-:R-:W4:Y:S01]  /*6f50*/  LDC.64 R2, c[0x4][R3] ;  /* 0x0100000003027b82 */ /* 0x010f220000000a00 */
[----:B------:R-:W2:Y:S01]  /*6f60*/  LDCU.64 UR4, c[0x4][0x10] ;  /* 0x01000200ff0477ac */ /* 0x000ea20008000a00 */
[----:B---3--:R-:W-:Y:S01]  /*6f70*/  MOV R5, UR9 ;  /* 0x0000000900057c02 */ /* 0x008fe20008000f00 */
[----:B------:R-:W-:Y:S01]  /*6f80*/  IMAD.U32 R4, RZ, RZ, UR8 ;  /* 0x00000008ff047e24 */ /* 0x000fe2000f8e00ff */
[----:B-----5:R-:W-:Y:S01]  /*6f90*/  MOV R7, UR7 ;  /* 0x0000000700077c02 */ /* 0x020fe20008000f00 */
[----:B------:R-:W-:Y:S01]  /*6fa0*/  IMAD.U32 R6, RZ, RZ, UR6 ;  /* 0x00000006ff067e24 */ /* 0x000fe2000f8e00ff */
[----:B--2---:R-:W-:Y:S01]  /*6fb0*/  MOV R11, UR5 ;  /* 0x00000005000b7c02 */ /* 0x004fe20008000f00 */
[----:B------:R-:W-:Y:S02]  /*6fc0*/  IMAD.U32 R10, RZ, RZ, UR4 ;  /* 0x00000004ff0a7e24 */ /* 0x000fe4000f8e00ff */
[----:B------:R-:W-:Y:S07]  /*6fd0*/  LEPC R20, `(.L_x_115) ;  /* 0x000000001014794e */ /* 0x000fee0000000000 */
[----:B-1--4-:R-:W-:Y:S05]  /*6fe0*/  CALL.ABS.NOINC R2 ;  /* 0x0000000002007343 */ /* 0x012fea0003c00000 */
.L_x_115:
[----:B------:R-:W-:Y:S05]  /*6ff0*/  WARPSYNC.ALL ;  /* 0x0000000000007948 */ /* 0x000fea0003800000 */
[----:B------:R-:W-:Y:S01]  /*7000*/  R2UR UR4, R39 ;  /* 0x00000000270472ca */ /* 0x000fe200000e0000 */
[--C-:B-1----:R-:W-:Y:S01]  /*7010*/  HADD2.F32 R40, -RZ, R48.reuse.H0_H0 ;  /* 0x20000030ff287230 */ /* 0x102fe20000004100 */
[----:B------:R-:W-:Y:S01]  /*7020*/  ISETP.NE.AND P6, PT, R98, RZ, PT ;  /* 0x000000ff6200720c */ /* 0x000fe20003fc5270 */
[----:B------:R-:W-:Y:S01]  /*7030*/  HADD2.F32 R43, -RZ, R48.H1_H1 ;  /* 0x30000030ff2b7230 */ /* 0x000fe20000004100 */
[----:B------:R-:W-:Y:S01]  /*7040*/  MOV R52, UR46 ;  /* 0x0000002e00347c02 */ /* 0x000fe20008000f00 */
[----:B------:R-:W-:Y:S01]  /*7050*/  HADD2.F32 R42, -RZ, R49.H1_H1 ;  /* 0x30000031ff2a7230 */ /* 0x000fe20000004100 */
[----:B------:R-:W-:Y:S01]  /*7060*/  MOV R61, UR47 ;  /* 0x0000002f003d7c02 */ /* 0x000fe20008000f00 */
[----:B------:R-:W-:Y:S01]  /*7070*/  HADD2.F32 R45, -RZ, R51.H0_H0 ;  /* 0x20000033ff2d7230 */ /* 0x000fe20000004100 */
[----:B------:R-:W-:Y:S01]  /*7080*/  ISETP.NE.AND P0, PT, R95, RZ, PT ;  /* 0x000000ff5f00720c */ /* 0x000fe20003f05270 */
[----:B------:R-:W-:Y:S01]  /*7090*/  HADD2.F32 R44, -RZ, R75.H1_H1 ;  /* 0x3000004bff2c7230 */ /* 0x000fe20000004100 */
[----:B------:R-:W-:Y:S01]  /*70a0*/  BSSY.RECONVERGENT B0, `(.L_x_116) ;  /* 0x0000088000007945 */ /* 0x000fe20003800200 */
[----:B------:R-:W-:Y:S02]  /*70b0*/  LEA R62, R46, UR44, 0x3 ;  /* 0x0000002c2e3e7c11 */ /* 0x000fe4000f8e18ff */
[----:B----4-:R-:W1:Y:S02]  /*70c0*/  LDTM.x32 R4, tmem[UR4+0x20] ;  /* 0x00002004000479ee */ /* 0x010e6400082c0000 */
[----:B------:R-:W-:Y:S02]  /*70d0*/  @P6 LEA R52, R52, UR44, 0x3 ;  /* 0x0000002c34346c11 */ /* 0x000fe4000f8e18ff */
[----:B------:R-:W-:Y:S02]  /*70e0*/  @P6 SHF.L.U32 R63, R90, 0x1f, RZ ;  /* 0x0000001f5a3f6819 */ /* 0x000fe400000006ff */
[----:B------:R-:W-:Y:S04]  /*70f0*/  @P6 IADD3 R52, PT, PT, R52, 0x80, RZ ;  /* 0x0000008034346810 */ /* 0x000fe80007ffe0ff */
[----:B------:R-:W-:Y:S01]  /*7100*/  @P6 PRMT R61, R61, 0x654, R52 ;  /* 0x000006543d3d6816 */ /* 0x000fe20000000034 */
[C---:B-1----:R-:W-:Y:S01]  /*7110*/  FMUL R0, R38.reuse, R4 ;  /* 0x0000000426007220 */ /* 0x042fe20000400000 */
[C---:B------:R-:W-:Y:S01]  /*7120*/  FMUL R2, R38.reuse, R5 ;  /* 0x0000000526027220 */ /* 0x040fe20000400000 */
[C---:B------:R-:W-:Y:S01]  /*7130*/  FMUL R3, R38.reuse, R6 ;  /* 0x0000000626037220 */ /* 0x040fe20000400000 */
[C---:B------:R-:W-:Y:S01]  /*7140*/  FMUL R7, R38.reuse, R7 ;  /* 0x0000000726077220 */ /* 0x040fe20000400000 */
[C---:B------:R-:W-:Y:S01]  /*7150*/  FFMA R0, R41.reuse, R40, R0 ;  /* 0x0000002829007223 */ /* 0x040fe20000000000 */
[----:B------:R-:W-:Y:S02]  /*7160*/  HADD2.F32 R40, -RZ, R49.H0_H0 ;  /* 0x20000031ff287230 */ /* 0x000fe40000004100 */
[C---:B------:R-:W-:Y:S01]  /*7170*/  FFMA R2, R41.reuse, R43, R2 ;  /* 0x0000002b29027223 */ /* 0x040fe20000000002 */
[--C-:B------:R-:W-:Y:S02]  /*7180*/  HADD2.F32 R43, -RZ, R50.reuse.H0_H0 ;  /* 0x20000032ff2b7230 */ /* 0x100fe40000004100 */
[C---:B------:R-:W-:Y:S01]  /*7190*/  FMUL R4, R38.reuse, R8 ;  /* 0x0000000826047220 */ /* 0x040fe20000400000 */
[----:B------:R-:W-:Y:S01]  /*71a0*/  FMUL R5, R38, R9 ;  /* 0x0000000926057220 */ /* 0x000fe20000400000 */
[C---:B------:R-:W-:Y:S01]  /*71b0*/  FFMA R3, R41.reuse, R40, R3 ;  /* 0x0000002829037223 */ /* 0x040fe20000000003 */
[----:B------:R-:W-:Y:S01]  /*71c0*/  HADD2.F32 R40, -RZ, R50.H1_H1 ;  /* 0x30000032ff287230 */ /* 0x000fe20000004100 */
[----:B------:R-:W-:Y:S01]  /*71d0*/  F2FP.F16.F32.PACK_AB R52, R2, R0 ;  /* 0x000000000234723e */ /* 0x000fe200000000ff */
[C---:B------:R-:W-:Y:S01]  /*71e0*/  FFMA R7, R41.reuse, R42, R7 ;  /* 0x0000002a29077223 */ /* 0x040fe20000000007 */
[C---:B------:R-:W-:Y:S01]  /*71f0*/  FFMA R4, R41.reuse, R43, R4 ;  /* 0x0000002b29047223 */ /* 0x040fe20000000004 */
[C---:B------:R-:W-:Y:S01]  /*7200*/  FMUL R6, R38.reuse, R10 ;  /* 0x0000000a26067220 */ /* 0x040fe20000400000 */
[----:B------:R-:W-:Y:S02]  /*7210*/  HADD2.F32 R42, -RZ, R51.H1_H1 ;  /* 0x30000033ff2a7230 */ /* 0x000fe40000004100 */
[----:B------:R-:W-:Y:S01]  /*7220*/  FFMA R5, R41, R40, R5 ;  /* 0x0000002829057223 */ /* 0x000fe20000000005 */
[----:B------:R-:W-:Y:S01]  /*7230*/  F2FP.F16.F32.PACK_AB R53, R7, R3 ;  /* 0x000000030735723e */ /* 0x000fe200000000ff */
[----:B------:R-:W-:Y:S01]  /*7240*/  FFMA R6, R41, R45, R6 ;  /* 0x0000002d29067223 */ /* 0x000fe20000000006 */
[C---:B------:R-:W-:Y:S01]  /*7250*/  FMUL R11, R38.reuse, R11 ;  /* 0x0000000b260b7220 */ /* 0x040fe20000400000 */
[--C-:B------:R-:W-:Y:S01]  /*7260*/  HADD2.F32 R40, -RZ, R56.reuse.H0_H0 ;  /* 0x20000038ff287230 */ /* 0x100fe20000004100 */
[----:B------:R-:W-:Y:S01]  /*7270*/  F2FP.F16.F32.PACK_AB R54, R5, R4 ;  /* 0x000000040536723e */ /* 0x000fe200000000ff */
[C---:B------:R-:W-:Y:S01]  /*7280*/  FMUL R8, R38.reuse, R12 ;  /* 0x0000000c26087220 */ /* 0x040fe20000400000 */
[C---:B------:R-:W-:Y:S01]  /*7290*/  FFMA R11, R41.reuse, R42, R11 ;  /* 0x0000002a290b7223 */ /* 0x040fe2000000000b */
[----:B------:R-:W-:Y:S02]  /*72a0*/  HADD2.F32 R42, -RZ, R56.H1_H1 ;  /* 0x30000038ff2a7230 */ /* 0x000fe40000004100 */
[C---:B------:R-:W-:Y:S01]  /*72b0*/  FMUL R9, R38.reuse, R13 ;  /* 0x0000000d26097220 */ /* 0x040fe20000400000 */
[--C-:B------:R-:W-:Y:S02]  /*72c0*/  HADD2.F32 R43, -RZ, R57.reuse.H0_H0 ;  /* 0x20000039ff2b7230 */ /* 0x100fe40000004100 */
[----:B------:R-:W-:Y:S01]  /*72d0*/  FFMA R8, R41, R40, R8 ;  /* 0x0000002829087223 */ /* 0x000fe20000000008 */
[----:B------:R-:W-:Y:S01]  /*72e0*/  F2FP.F16.F32.PACK_AB R55, R11, R6 ;  /* 0x000000060b37723e */ /* 0x000fe200000000ff */
[----:B------:R-:W-:Y:S01]  /*72f0*/  FFMA R9, R41, R42, R9 ;  /* 0x0000002a29097223 */ /* 0x000fe20000000009 */
[C---:B------:R-:W-:Y:S01]  /*7300*/  FMUL R10, R38.reuse, R14 ;  /* 0x0000000e260a7220 */ /* 0x040fe20000400000 */
[----:B------:R-:W-:Y:S02]  /*7310*/  HADD2.F32 R40, -RZ, R57.H1_H1 ;  /* 0x30000039ff287230 */ /* 0x000fe40000004100 */
[C---:B------:R-:W-:Y:S01]  /*7320*/  FMUL R15, R38.reuse, R15 ;  /* 0x0000000f260f7220 */ /* 0x040fe20000400000 */
[----:B------:R1:W-:Y:S01]  /*7330*/  STS.128 [R93+0x2000], R52 ;  /* 0x002000345d007388 */ /* 0x0003e20000000c00 */
[----:B------:R-:W-:Y:S01]  /*7340*/  F2FP.F16.F32.PACK_AB R68, R9, R8 ;  /* 0x000000080944723e */ /* 0x000fe200000000ff */
[C---:B------:R-:W-:Y:S01]  /*7350*/  FFMA R10, R41.reuse, R43, R10 ;  /* 0x0000002b290a7223 */ /* 0x040fe2000000000a */
[--C-:B------:R-:W-:Y:S02]  /*7360*/  HADD2.F32 R43, -RZ, R58.reuse.H0_H0 ;  /* 0x2000003aff2b7230 */ /* 0x100fe40000004100 */
        /* <DEDUP_REMOVED lines=11> */
[--C-:B------:R-:W-:Y:S02]  /*7420*/  HADD2.F32 R43, -RZ, R64.reuse.H0_H0 ;  /* 0x20000040ff2b7230 */ /* 0x100fe40000004100 */
[C---:B------:R-:W-:Y:S01]  /*7430*/  FFMA R14, R41.reuse, R45, R14 ;  /* 0x0000002d290e7223 */ /* 0x040fe2000000000e */
[C---:B------:R-:W-:Y:S01]  /*7440*/  FMUL R16, R38.reuse, R20 ;  /* 0x0000001426107220 */ /* 0x040fe20000400000 */
        /* <DEDUP_REMOVED lines=17> */
[C---:B------:R-:W-:Y:S01]  /*7560*/  FFMA R20, R41.reuse, R40, R20 ;  /* 0x0000002829147223 */ /* 0x040fe20000000014 */
[C---:B------:R-:W-:Y:S01]  /*7570*/  FFMA R21, R41.reuse, R42, R21 ;  /* 0x0000002a29157223 */ /* 0x040fe20000000015 */
[----:B------:R-:W-:Y:S02]  /*7580*/  HADD2.F32 R40, -RZ, R67.H1_H1 ;  /* 0x30000043ff287230 */ /* 0x000fe40000004100 */
[----:B------:R-:W-:Y:S01]  /*7590*/  FFMA R22, R41, R43, R22 ;  /* 0x0000002b29167223 */ /* 0x000fe20000000016 */
[C---:B------:R-:W-:Y:S01]  /*75a0*/  FMUL R27, R38.reuse, R27 ;  /* 0x0000001b261b7220 */ /* 0x040fe20000400000 */
[--C-:B------:R-:W-:Y:S02]  /*75b0*/  HADD2.F32 R43, -RZ, R72.reuse.H0_H0 ;  /* 0x20000048ff2b7230 */ /* 0x100fe40000004100 */
[C---:B------:R-:W-:Y:S01]  /*75c0*/  FMUL R24, R38.reuse, R28 ;  /* 0x0000001c26187220 */ /* 0x040fe20000400000 */
[----:B------:R-:W-:Y:S02]  /*75d0*/  HADD2.F32 R42, -RZ, R72.H1_H1 ;  /* 0x30000048ff2a7230 */ /* 0x000fe40000004100 */
[C---:B------:R-:W-:Y:S01]  /*75e0*/  FMUL R25, R38.reuse, R29 ;  /* 0x0000001d26197220 */ /* 0x040fe20000400000 */
[--C-:B------:R-:W-:Y:S01]  /*75f0*/  HADD2.F32 R45, -RZ, R73.reuse.H0_H0 ;  /* 0x20000049ff2d7230 */ /* 0x100fe20000004100 */
[----:B------:R-:W-:Y:S01]  /*7600*/  F2FP.F16.F32.PACK_AB R70, R13, R12 ;  /* 0x0000000c0d46723e */ /* 0x000fe200000000ff */
[C---:B------:R-:W-:Y:S01]  /*7610*/  FMUL R26, R38.reuse, R30 ;  /* 0x0000001e261a7220 */ /* 0x040fe20000400000 */
[----:B------:R-:W-:Y:S01]  /*7620*/  F2FP.F16.F32.PACK_AB R71, R19, R14 ;  /* 0x0000000e1347723e */ /* 0x000fe200000000ff */
[C---:B------:R-:W-:Y:S01]  /*7630*/  FFMA R27, R41.reuse, R40, R27 ;  /* 0x00000028291b7223 */ /* 0x040fe2000000001b */
[C---:B------:R-:W-:Y:S01]  /*7640*/  FFMA R24, R41.reuse, R43, R24 ;  /* 0x0000002b29187223 */ /* 0x040fe20000000018 */
[----:B------:R-:W-:Y:S02]  /*7650*/  HADD2.F32 R40, -RZ, R73.H1_H1 ;  /* 0x30000049ff287230 */ /* 0x000fe40000004100 */
[C---:B------:R-:W-:Y:S01]  /*7660*/  FFMA R25, R41.reuse, R42, R25 ;  /* 0x0000002a29197223 */ /* 0x040fe20000000019 */
[----:B------:R1:W-:Y:S01]  /*7670*/  STS.128 [R92+0x2010], R68 ;  /* 0x002010445c007388 */ /* 0x0003e20000000c00 */
[C---:B------:R-:W-:Y:S01]  /*7680*/  FMUL R31, R38.reuse, R31 ;  /* 0x0000001f261f7220 */ /* 0x040fe20000400000 */
[--C-:B------:R-:W-:Y:S02]  /*7690*/  HADD2.F32 R43, -RZ, R74.reuse.H0_H0 ;  /* 0x2000004aff2b7230 */ /* 0x100fe40000004100 */
[C---:B------:R-:W-:Y:S01]  /*76a0*/  FFMA R26, R41.reuse, R45, R26 ;  /* 0x0000002d291a7223 */ /* 0x040fe2000000001a */
        /* <DEDUP_REMOVED lines=30> */
[----:B------:R-:W-:Y:S02]  /*7890*/  UIADD3 UR9, UPT, UPT, UR49, 0x20, URZ ;  /* 0x0000002031097890 */ /* 0x000fe4000fffe0ff */
[----:B------:R-:W-:Y:S01]  /*78a0*/  UIADD3 UR8, UPT, UPT, UR44, 0x2200, URZ ;  /* 0x000022002c087890 */ /* 0x000fe2000fffe0ff */
[----:B------:R-:W-:Y:S01]  /*78b0*/  UMOV UR10, UR50 ;  /* 0x00000032000a7c82 */ /* 0x000fe20008000000 */
[----:B------:R-:W-:Y:S01]  /*78c0*/  UMOV UR11, UR36 ;  /* 0x00000024000b7c82 */ /* 0x000fe20008000000 */
[----:B---3--:R-:W-:Y:S04]  /*78d0*/  UIADD3 UR4, UP0, UPT, UR6, 0x680, URZ ;  /* 0x0000068006047890 */ /* 0x008fe8000ff1e0ff */
[----:B------:R-:W-:Y:S09]  /*78e0*/  UIADD3.X UR5, UPT, UPT, URZ, UR7, URZ, UP0, !UPT ;  /* 0x00000007ff057290 */ /* 0x000ff200087fe4ff */
[----:B------:R3:W-:Y:S01]  /*78f0*/  UTMASTG.3D [UR8], [UR4] ;  /* 0x00000008040073b5 */ /* 0x0007e20008010000 */
[----:B------:R0:W-:Y:S01]  /*7900*/  UTMACMDFLUSH ;  /* 0x00000000000079b7 */ /* 0x0001e20000000000 */
[----:B---3--:R-:W-:Y:S04]  /*7910*/  DEPBAR.LE SB0, 0x1 ;  /* 0x000080400000791a */ /* 0x008fe80000000000 */
.L_x_117:
[----:B------:R-:W-:Y:S05]  /*7920*/  BSYNC.RECONVERGENT B0 ;  /* 0x0000000000007941 */ /* 0x000fea0003800200 */
.L_x_116:
[----:B------:R-:W-:Y:S01]  /*7930*/  BAR.SYNC.DEFER_BLOCKING 0x1, 0x80 ;  /* 0x0042000000007b1d */ /* 0x000fe20000010000 */
[----:B------:R-:W-:Y:S04]  /*7940*/  UIADD3 UR4, UPT, UPT, UR46, 0x1, URZ ;  /* 0x000000012e047890 */ /* 0x000fe8000fffe0ff */
[----:B------:R-:W-:Y:S04]  /*7950*/  UISETP.NE.AND UP0, UPT, UR4, 0x4, UPT ;  /* 0x000000040400788c */ /* 0x000fe8000bf05270 */
[----:B------:R-:W-:Y:S01]  /*7960*/  USEL UR45, UR4, URZ, UP0 ;  /* 0x000000ff042d7287 */ /* 0x000fe20008000000 */
[----:B------:R3:W-:Y:S01]  /*7970*/  @P6 SYNCS.ARRIVE.TRANS64.RED.A1T0 RZ, [R61+URZ], RZ ;  /* 0x000000ff3dff69a7 */ /* 0x0007e200081004ff */
[----:B------:R-:W-:Y:S01]  /*7980*/  BSSY B1, `(.L_x_118) ;  /* 0x0000017000017945 */ /* 0x000fe20003800000 */
[----:B------:R-:W4:Y:S02]  /*7990*/  @P6 SYNCS.PHASECHK.TRANS64.TRYWAIT P0, [R62+URZ+0x60], R63 ;  /* 0x0000603f3e0065a7 */ /* 0x000f2400080011ff */
[----:B----4-:R-:W-:Y:S01]  /*79a0*/  @P6 SEL R47, RZ, 0x1, !P0 ;  /* 0x00000001ff2f6807 */ /* 0x010fe20004000000 */
[----:B---3--:R-:W-:Y:S06]  /*79b0*/  @!P6 BRA `(.L_x_119) ;  /* 0x00000000004ce947 */ /* 0x008fec0003800000 */
        /* <DEDUP_REMOVED lines=9> */
[----:B------:R-:W-:Y:S04]  /*7a50*/  SHF.L.U32 R5, R90, 0x1f, RZ ;  /* 0x0000001f5a057819 */ /* 0x000fe800000006ff */
[----:B------:R-:W3:Y:S02]  /*7a60*/  SYNCS.PHASECHK.TRANS64.TRYWAIT P0, [R62+URZ+0x60], R5 ;  /* 0x000060053e0075a7 */ /* 0x000ee400080011ff */
[----:B---3--:R-:W-:Y:S05]  /*7a70*/  @!P0 BRA `(.L_x_122) ;  /* 0x0000002400a48947 */ /* 0x008fea0003800000 */
.L_x_121:
[----:B------:R-:W-:Y:S05]  /*7a80*/  BSYNC B0 ;  /* 0x0000000000007941 */ /* 0x000fea0003800000 */
.L_x_120:
[----:B------:R-:W-:Y:S02]  /*7a90*/  ISETP.NE.AND P0, PT, R60, RZ, PT ;  /* 0x000000ff3c00720c */ /* 0x000fe40003f05270 */
[----:B------:R-:W-:Y:S11]  /*7aa0*/  IADD3 R46, PT, PT, R46, 0x1, RZ ;  /* 0x000000012e2e7810 */ /* 0x000ff60007ffe0ff */
[----:B------:R4:W1:Y:S04]  /*7ab0*/  @P0 LDS.128 R48, [R4] ;  /* 0x0000000004300984 */ /* 0x0008680000000c00 */
[----:B------:R4:W1:Y:S04]  /*7ac0*/  @P0 LDS.128 R56, [R3+0x10] ;  /* 0x0000100003380984 */ /* 0x0008680000000c00 */
[----:B------:R4:W1:Y:S04]  /*7ad0*/  @P0 LDS.128 R64, [R2+0x20] ;  /* 0x0000200002400984 */ /* 0x0008680000000c00 */
[----:B------:R4:W1:Y:S02]  /*7ae0*/  @P0 LDS.128 R72, [R0+0x30] ;  /* 0x0000300000480984 */ /* 0x0008640000000c00 */
.L_x_119:
[----:B------:R-:W-:Y:S05]  /*7af0*/  BSYNC B1 ;  /* 0x0000000000017941 */ /* 0x000fea0003800000 */
.L_x_118:
[----:B----4-:R-:W-:Y:S05]  /*7b00*/  VIADD R0, R39, 0x40 ;  /* 0x0000004027007836 */ /* 0x010fea0000000000 */
        /* <DEDUP_REMOVED lines=9> */
[----:B------:R-:W4:Y:S01]  /*7ba0*/  LDCU.64 UR6, c[0x4][0x78] ;  /* 0x01000f00ff0677ac */ /* 0x000f220008000a00 */
[----:B------:R-:W1:Y:S01]  /*7bb0*/  LDC.64 R2, c[0x4][R3] ;  /* 0x0100000003027b82 */ /* 0x000e620000000a00 */
[----:B------:R-:W5:Y:S01]  /*7bc0*/  LDCU.64 UR4, c[0x4][0x10] ;  /* 0x01000200ff0477ac */ /* 0x000f620008000a00 */
[----:B---3--:R-:W-:Y:S01]  /*7bd0*/  MOV R5, UR9 ;  /* 0x0000000900057c02 */ /* 0x008fe20008000f00 */
[----:B------:R-:W-:Y:S01]  /*7be0*/  IMAD.U32 R4, RZ, RZ, UR8 ;  /* 0x00000008ff047e24 */ /* 0x000fe2000f8e00ff */
[----:B----4-:R-:W-:Y:S01]  /*7bf0*/  MOV R7, UR7 ;  /* 0x0000000700077c02 */ /* 0x010fe20008000f00 */
[----:B------:R-:W-:Y:S01]  /*7c00*/  IMAD.U32 R6, RZ, RZ, UR6 ;  /* 0x00000006ff067e24 */ /* 0x000fe2000f8e00ff */
[----:B-----5:R-:W-:Y:S01]  /*7c10*/  MOV R11, UR5 ;  /* 0x00000005000b7c02 */ /* 0x020fe20008000f00 */
[----:B------:R-:W-:Y:S02]  /*7c20*/  IMAD.U32 R10, RZ, RZ, UR4 ;  /* 0x00000004ff0a7e24 */ /* 0x000fe4000f8e00ff */
[----:B------:R-:W-:Y:S07]  /*7c30*/  LEPC R20, `(.L_x_123) ;  /* 0x000000001014794e */ /* 0x000fee0000000000 */
[----:B-12---:R-:W-:Y:S05]  /*7c40*/  CALL.ABS.NOINC R2 ;  /* 0x0000000002007343 */ /* 0x006fea0003c00000 */
.L_x_123:
        /* <DEDUP_REMOVED lines=12> */
[----:B---3--:R-:W-:Y:S02]  /*7d10*/  LEA R62, R46, UR44, 0x3 ;  /* 0x0000002c2e3e7c11 */ /* 0x008fe4000f8e18ff */
[----:B------:R-:W1:Y:S02]  /*7d20*/  LDTM.x32 R4, tmem[UR4+0x40] ;  /* 0x00004004000479ee */ /* 0x000e6400082c0000 */
        /* <DEDUP_REMOVED lines=133> */
.L_x_125:
[----:B------:R-:W-:Y:S05]  /*8580*/  BSYNC.RECONVERGENT B0 ;  /* 0x0000000000007941 */ /* 0x000fea0003800200 */
.L_x_124:
        /* <DEDUP_REMOVED lines=21> */
.L_x_129:
[----:B------:R-:W-:Y:S05]  /*86e0*/  BSYNC B0 ;  /* 0x0000000000007941 */ /* 0x000fea0003800000 */
.L_x_128:
[----:B------:R-:W-:Y:S11]  /*86f0*/  ISETP.NE.AND P0, PT, R60, RZ, PT ;  /* 0x000000ff3c00720c */ /* 0x000ff60003f05270 */
[----:B------:R-:W-:Y:S02]  /*8700*/  @!UPT UIADD3 URZ, UPT, UPT, URZ, URZ, URZ ;  /* 0x000000fffffff290 */ /* 0x000fe4000fffe0ff */
[----:B------:R4:W1:Y:S04]  /*8710*/  @P0 LDS.128 R48, [R3] ;  /* 0x0000000003300984 */ /* 0x0008680000000c00 */
[----:B------:R4:W1:Y:S04]  /*8720*/  @P0 LDS.128 R56, [R2+0x10] ;  /* 0x0000100002380984 */ /* 0x0008680000000c00 */
[----:B------:R4:W1:Y:S04]  /*8730*/  @P0 LDS.128 R64, [R0+0x20] ;  /* 0x0000200000400984 */ /* 0x0008680000000c00 */
[----:B------:R4:W1:Y:S02]  /*8740*/  @P0 LDS.128 R72, [R46+0x30] ;  /* 0x000030002e480984 */ /* 0x0008640000000c00 */
.L_x_127:
[----:B------:R-:W-:Y:S05]  /*8750*/  BSYNC B1 ;  /* 0x0000000000017941 */ /* 0x000fea0003800000 */
.L_x_126:
        /* <DEDUP_REMOVED lines=21> */
.L_x_131:
[----:B------:R-:W-:Y:S01]  /*88b0*/  ISETP.NE.AND P0, PT, R95, RZ, PT ;  /* 0x000000ff5f00720c */ /* 0x000fe20003f05270 */
[----:B------:R-:W-:Y:S05]  /*88c0*/  WARPSYNC.ALL ;  /* 0x0000000000007948 */ /* 0x000fea0003800000 */
[----:B------:R-:W-:Y:S01]  /*88d0*/  R2UR UR4, R39 ;  /* 0x00000000270472ca */ /* 0x000fe200000e0000 */
[--C-:B-1----:R-:W-:Y:S01]  /*88e0*/  HADD2.F32 R40, -RZ, R48.reuse.H0_H0 ;  /* 0x20000030ff287230 */ /* 0x102fe20000004100 */
[----:B------:R-:W-:Y:S01]  /*88f0*/  R2UR UR5, R99 ;  /* 0x00000000630572ca */ /* 0x000fe200000e0000 */
[----:B------:R-:W-:Y:S01]  /*8900*/  HADD2.F32 R42, -RZ, R48.H1_H1 ;  /* 0x30000030ff2a7230 */ /* 0x000fe20000004100 */
[----:B------:R-:W-:Y:S01]  /*8910*/  BSSY.RECONVERGENT B0, `(.L_x_132) ;  /* 0x000008a000007945 */ /* 0x000fe20003800200 */
[--C-:B------:R-:W-:Y:S02]  /*8920*/  HADD2.F32 R43, -RZ, R49.reuse.H0_H0 ;  /* 0x20000031ff2b7230 */ /* 0x100fe40000004100 */
[----:B------:R-:W-:Y:S02]  /*8930*/  HADD2.F32 R44, -RZ, R49.H1_H1 ;  /* 0x30000031ff2c7230 */ /* 0x000fe40000004100 */
[--C-:B------:R-:W-:Y:S02]  /*8940*/  HADD2.F32 R45, -RZ, R50.reuse.H0_H0 ;  /* 0x20000032ff2d7230 */ /* 0x100fe40000004100 */
[----:B------:R-:W-:Y:S02]  /*8950*/  HADD2.F32 R46, -RZ, R50.H1_H1 ;  /* 0x30000032ff2e7230 */ /* 0x000fe40000004100 */
[----:B---3--:R-:W1:Y:S01]  /*8960*/  LDTM.x32 R4, tmem[UR4+0x60] ;  /* 0x00006004000479ee */ /* 0x008e6200082c0000 */
[----:B------:R-:W-:Y:S01]  /*8970*/  NOP ;  /* 0x0000000000007918 */ /* 0x000fe20000000000 */
[----:B------:R-:W-:Y:S01]  /*8980*/  UIADD3 UR4, UPT, UPT, UR5, 0xf0, URZ ;  /* 0x000000f005047890 */ /* 0x000fe2000fffe0ff */
[--C-:B------:R-:W-:Y:S02]  /*8990*/  HADD2.F32 R47, -RZ, R51.reuse.H0_H0 ;  /* 0x20000033ff2f7230 */ /* 0x100fe40000004100 */
[----:B------:R-:W-:Y:S01]  /*89a0*/  HADD2.F32 R49, -RZ, R51.H1_H1 ;  /* 0x30000033ff317230 */ /* 0x000fe20000004100 */
[----:B------:R-:W-:Y:S01]  /*89b0*/  UPRMT UR4, UR47, 0x654, UR4 ;  /* 0x000006542f047896 */ /* 0x000fe20008000004 */
[--C-:B------:R-:W-:Y:S02]  /*89c0*/  HADD2.F32 R48, -RZ, R56.reuse.H0_H0 ;  /* 0x20000038ff307230 */ /* 0x100fe40000004100 */
[----:B------:R-:W-:Y:S02]  /*89d0*/  HADD2.F32 R51, -RZ, R56.H1_H1 ;  /* 0x30000038ff337230 */ /* 0x000fe40000004100 */
[--C-:B------:R-:W-:Y:S02]  /*89e0*/  HADD2.F32 R50, -RZ, R57.reuse.H0_H0 ;  /* 0x20000039ff327230 */ /* 0x100fe40000004100 */
[----:B------:R-:W-:Y:S02]  /*89f0*/  HADD2.F32 R52, -RZ, R57.H1_H1 ;  /* 0x30000039ff347230 */ /* 0x000fe40000004100 */
[----:B-1----:R-:W-:Y:S01]  /*8a00*/  SYNCS.ARRIVE.TRANS64.RED.A1T0 RZ, [UR4], RZ ;  /* 0x000000ffffff79a7 */ /* 0x002fe20008100404 */
[--C-:B------:R-:W-:Y:S02]  /*8a10*/  HADD2.F32 R53, -RZ, R58.reuse.H0_H0 ;  /* 0x2000003aff357230 */ /* 0x100fe40000004100 */
[----:B------:R-:W-:Y:S02]  /*8a20*/  HADD2.F32 R54, -RZ, R58.H1_H1 ;  /* 0x3000003aff367230 */ /* 0x000fe40000004100 */
[--C-:B------:R-:W-:Y:S02]  /*8a30*/  HADD2.F32 R55, -RZ, R59.reuse.H0_H0 ;  /* 0x2000003bff377230 */ /* 0x100fe40000004100 */
[----:B------:R-:W-:Y:S02]  /*8a40*/  HADD2.F32 R56, -RZ, R59.H1_H1 ;  /* 0x3000003bff387230 */ /* 0x000fe40000004100 */
[C---:B------:R-:W-:Y:S01]  /*8a50*/  FMUL R4, R38.reuse, R4 ;  /* 0x0000000426047220 */ /* 0x040fe20000400000 */
[C---:B------:R-:W-:Y:S01]  /*8a60*/  FMUL R5, R38.reuse, R5 ;  /* 0x0000000526057220 */ /* 0x040fe20000400000 */
[C---:B------:R-:W-:Y:S01]  /*8a70*/  FMUL R6, R38.reuse, R6 ;  /* 0x0000000626067220 */ /* 0x040fe20000400000 */
[C---:B------:R-:W-:Y:S01]  /*8a80*/  FMUL R7, R38.reuse, R7 ;  /* 0x0000000726077220 */ /* 0x040fe20000400000 */
[C---:B------:R-:W-:Y:S01]  /*8a90*/  FFMA R4, R41.reuse, R40, R4 ;  /* 0x0000002829047223 */ /* 0x040fe20000000004 */
[C---:B------:R-:W-:Y:S01]  /*8aa0*/  FFMA R5, R41.reuse, R42, R5 ;  /* 0x0000002a29057223 */ /* 0x040fe20000000005 */
[C---:B------:R-:W-:Y:S01]  /*8ab0*/  FFMA R6, R41.reuse, R43, R6 ;  /* 0x0000002b29067223 */ /* 0x040fe20000000006 */
[----:B------:R-:W-:Y:S01]  /*8ac0*/  FFMA R7, R41, R44, R7 ;  /* 0x0000002c29077223 */ /* 0x000fe20000000007 */
[C---:B------:R-:W-:Y:S01]  /*8ad0*/  FMUL R8, R38.reuse, R8 ;  /* 0x0000000826087220 */ /* 0x040fe20000400000 */
[C---:B------:R-:W-:Y:S01]  /*8ae0*/  FMUL R9, R38.reuse, R9 ;  /* 0x0000000926097220 */ /* 0x040fe20000400000 */
[----:B------:R-:W-:Y:S01]  /*8af0*/  F2FP.F16.F32.PACK_AB R100, R5, R4 ;  /* 0x000000040564723e */ /* 0x000fe200000000ff */
[C---:B------:R-:W-:Y:S01]  /*8b00*/  FMUL R0, R38.reuse, R10 ;  /* 0x0000000a26007220 */ /* 0x040fe20000400000 */
[----:B------:R-:W-:Y:S01]  /*8b10*/  F2FP.F16.F32.PACK_AB R101, R7, R6 ;  /* 0x000000060765723e */ /* 0x000fe200000000ff */
[C---:B------:R-:W-:Y:S01]  /*8b20*/  FFMA R8, R41.reuse, R45, R8 ;  /* 0x0000002d29087223 */ /* 0x040fe20000000008 */
[C---:B------:R-:W-:Y:S01]  /*8b30*/  FFMA R9, R41.reuse, R46, R9 ;  /* 0x0000002e29097223 */ /* 0x040fe20000000009 */
[----:B------:R-:W-:Y:S01]  /*8b40*/  FFMA R0, R41, R47, R0 ;  /* 0x0000002f29007223 */ /* 0x000fe20000000000 */
[C---:B------:R-:W-:Y:S01]  /*8b50*/  FMUL R2, R38.reuse, R11 ;  /* 0x0000000b26027220 */ /* 0x040fe20000400000 */
[C---:B------:R-:W-:Y:S01]  /*8b60*/  FMUL R3, R38.reuse, R12 ;  /* 0x0000000c26037220 */ /* 0x040fe20000400000 */
[C---:B------:R-:W-:Y:S01]  /*8b70*/  FMUL R10, R38.reuse, R13 ;  /* 0x0000000d260a7220 */ /* 0x040fe20000400000 */
[----:B------:R-:W-:Y:S01]  /*8b80*/  F2FP.F16.F32.PACK_AB R102, R9, R8 ;  /* 0x000000080966723e */ /* 0x000fe200000000ff */
[C---:B------:R-:W-:Y:S01]  /*8b90*/  FFMA R2, R41.reuse, R49, R2 ;  /* 0x0000003129027223 */ /* 0x040fe20000000002 */
[C---:B------:R-:W-:Y:S01]  /*8ba0*/  FFMA R3, R41.reuse, R48, R3 ;  /* 0x0000003029037223 */ /* 0x040fe20000000003 */
[C---:B------:R-:W-:Y:S01]  /*8bb0*/  FFMA R10, R41.reuse, R51, R10 ;  /* 0x00000033290a7223 */ /* 0x040fe2000000000a */
[C---:B------:R-:W-:Y:S01]  /*8bc0*/  FMUL R11, R38.reuse, R14 ;  /* 0x0000000e260b7220 */ /* 0x040fe20000400000 */
[C---:B------:R-:W-:Y:S01]  /*8bd0*/  FMUL R15, R38.reuse, R15 ;  /* 0x0000000f260f7220 */ /* 0x040fe20000400000 */
[C---:B------:R-:W-:Y:S01]  /*8be0*/  FMUL R12, R38.reuse, R16 ;  /* 0x00000010260c7220 */ /* 0x040fe20000400000 */
[C---:B------:R-:W-:Y:S01]  /*8bf0*/  FMUL R13, R38.reuse, R17 ;  /* 0x00000011260d7220 */ /* 0x040fe20000400000 */
[C---:B------:R-:W-:Y:S01]  /*8c00*/  FFMA R11, R41.reuse, R50, R11 ;  /* 0x00000032290b7223 */ /* 0x040fe2000000000b */
[C---:B------:R-:W-:Y:S01]  /*8c10*/  FMUL R14, R38.reuse, R18 ;  /* 0x00000012260e7220 */ /* 0x040fe20000400000 */
[C---:B------:R-:W-:Y:S01]  /*8c20*/  FFMA R15, R41.reuse, R52, R15 ;  /* 0x00000034290f7223 */ /* 0x040fe2000000000f */
[--C-:B------:R-:W-:Y:S02]  /*8c30*/  HADD2.F32 R57, -RZ, R64.reuse.H0_H0 ;  /* 0x20000040ff397230 */ /* 0x100fe40000004100 */
[----:B------:R-:W-:Y:S01]  /*8c40*/  FMUL R19, R38, R19 ;  /* 0x0000001326137220 */ /* 0x000fe20000400000 */
[----:B------:R-:W-:Y:S01]  /*8c50*/  F2FP.F16.F32.PACK_AB R103, R2, R0 ;  /* 0x000000000267723e */ /* 0x000fe200000000ff */
[C---:B------:R-:W-:Y:S01]  /*8c60*/  FFMA R12, R41.reuse, R53, R12 ;  /* 0x00000035290c7223 */ /* 0x040fe2000000000c */
[----:B------:R-:W-:Y:S02]  /*8c70*/  HADD2.F32 R58, -RZ, R64.H1_H1 ;  /* 0x30000040ff3a7230 */ /* 0x000fe40000004100 */
[C---:B------:R-:W-:Y:S01]  /*8c80*/  FMUL R16, R38.reuse, R20 ;  /* 0x0000001426107220 */ /* 0x040fe20000400000 */
[C---:B------:R-:W-:Y:S01]  /*8c90*/  FFMA R13, R41.reuse, R54, R13 ;  /* 0x00000036290d7223 */ /* 0x040fe2000000000d */
[----:B------:R1:W-:Y:S01]  /*8ca0*/  STS.128 [R93+0x6000], R100 ;  /* 0x006000645d007388 */ /* 0x0003e20000000c00 */
[--C-:B------:R-:W-:Y:S02]  /*8cb0*/  HADD2.F32 R59, -RZ, R65.reuse.H0_H0 ;  /* 0x20000041ff3b7230 */ /* 0x100fe40000004100 */
[C---:B------:R-:W-:Y:S01]  /*8cc0*/  FMUL R17, R38.reuse, R21 ;  /* 0x0000001526117220 */ /* 0x040fe20000400000 */
[C---:B------:R-:W-:Y:S01]  /*8cd0*/  FFMA R14, R41.reuse, R55, R14 ;  /* 0x00000037290e7223 */ /* 0x040fe2000000000e */
[----:B------:R-:W-:Y:S02]  /*8ce0*/  HADD2.F32 R60, -RZ, R65.H1_H1 ;  /* 0x30000041ff3c7230 */ /* 0x000fe40000004100 */
[C---:B------:R-:W-:Y:S01]  /*8cf0*/  FMUL R18, R38.reuse, R22 ;  /* 0x0000001626127220 */ /* 0x040fe20000400000 */
[C---:B------:R-:W-:Y:S01]  /*8d00*/  FFMA R19, R41.reuse, R56, R19 ;  /* 0x0000003829137223 */ /* 0x040fe20000000013 */
        /* <DEDUP_REMOVED lines=13> */
[----:B------:R-:W-:Y:S01]  /*8de0*/  FMUL R27, R38, R27 ;  /* 0x0000001b261b7220 */ /* 0x000fe20000400000 */
[----:B------:R-:W-:Y:S01]  /*8df0*/  F2FP.F16.F32.PACK_AB R104, R10, R3 ;  /* 0x000000030a68723e */ /* 0x000fe200000000ff */
[----:B------:R-:W-:Y:S01]  /*8e00*/  FFMA R20, R41, R61, R20 ;  /* 0x0000003d29147223 */ /* 0x000fe20000000014 */
[----:B------:R-:W-:Y:S01]  /*8e10*/  F2FP.F16.F32.PACK_AB R105, R15, R11 ;  /* 0x0000000b0f69723e */ /* 0x000fe200000000ff */
[----:B------:R-:W-:Y:S01]  /*8e20*/  HADD2.F32 R66, -RZ, R72.H1_H1 ;  /* 0x30000048ff427230 */ /* 0x000fe20000004100 */
[----:B------:R-:W-:Y:S01]  /*8e30*/  F2FP.F16.F32.PACK_AB R106, R13, R12 ;  /* 0x0000000c0d6a723e */ /* 0x000fe200000000ff */
[C---:B------:R-:W-:Y:S01]  /*8e40*/  FMUL R24, R38.reuse, R28 ;  /* 0x0000001c26187220 */ /* 0x040fe20000400000 */
[----:B------:R-:W-:Y:S01]  /*8e50*/  F2FP.F16.F32.PACK_AB R107, R19, R14 ;  /* 0x0000000e136b723e */ /* 0x000fe200000000ff */
[C---:B------:R-:W-:Y:S01]  /*8e60*/  FFMA R21, R41.reuse, R62, R21 ;  /* 0x0000003e29157223 */ /* 0x040fe20000000015 */
[--C-:B------:R-:W-:Y:S02]  /*8e70*/  HADD2.F32 R67, -RZ, R73.reuse.H0_H0 ;  /* 0x20000049ff437230 */ /* 0x100fe40000004100 */
[C---:B------:R-:W-:Y:S01]  /*8e80*/  FMUL R25, R38.reuse, R29 ;  /* 0x0000001d26197220 */ /* 0x040fe20000400000 */
[C---:B------:R-:W-:Y:S01]  /*8e90*/  FFMA R22, R41.reuse, R63, R22 ;  /* 0x0000003f29167223 */ /* 0x040fe20000000016 */
[----:B------:R1:W-:Y:S01]  /*8ea0*/  STS.128 [R92+0x6010], R104 ;  /* 0x006010685c007388 */ /* 0x0003e20000000c00 */
        /* <DEDUP_REMOVED lines=48> */
.L_x_133:
[----:B------:R-:W-:Y:S05]  /*91b0*/  BSYNC.RECONVERGENT B0 ;  /* 0x0000000000007941 */ /* 0x000fea0003800200 */
.L_x_132:
[----:B------:R-:W-:Y:S01]  /*91c0*/  BAR.SYNC.DEFER_BLOCKING 0x1, 0x80 ;  /* 0x0042000000007b1d */ /* 0x000fe20000010000 */
[----:B------:R-:W-:Y:S01]  /*91d0*/  UISETP.NE.AND UP0, UPT, UR52, -0x4, UPT ;  /* 0xfffffffc3400788c */ /* 0x000fe2000bf05270 */
[----:B------:R-:W-:Y:S08]  /*91e0*/  IADD3 R0, PT, PT, R36, 0x1, RZ ;  /* 0x0000000124007810 */ /* 0x000ff00007ffe0ff */
[----:B------:R-:W-:Y:S05]  /*91f0*/  BRA.U !UP0, `(.L_x_134) ;  /* 0x0000000108287547 */ /* 0x000fea000b800000 */
[----:B------:R-:W-:Y:S01]  /*9200*/  ISETP.NE.AND P0, PT, R98, RZ, PT ;  /* 0x000000ff6200720c */ /* 0x000fe20003f05270 */
[----:B------:R-:W-:Y:S01]  /*9210*/  IMAD.U32 R3, RZ, RZ, UR46 ;  /* 0x0000002eff037e24 */ /* 0x000fe2000f8e00ff */
[----:B------:R-:W-:Y:S01]  /*9220*/  UIADD3 UR4, UPT, UPT, UR46, 0x1, URZ ;  /* 0x000000012e047890 */ /* 0x000fe2000fffe0ff */
[----:B------:R-:W-:Y:S03]  /*9230*/  IMAD.U32 R2, RZ, RZ, UR47 ;  /* 0x0000002fff027e24 */ /* 0x000fe6000f8e00ff */
[----:B------:R-:W-:Y:S04]  /*9240*/  UISETP.NE.AND UP0, UPT, UR4, 0x4, UPT ;  /* 0x000000040400788c */ /* 0x000fe8000bf05270 */
[----:B------:R-:W-:Y:S03]  /*9250*/  USEL UR46, UR4, URZ, UP0 ;  /* 0x000000ff042e7287 */ /* 0x000fe60008000000 */
[----:B------:R-:W-:Y:S05]  /*9260*/  @P0 LEA R3, R3, UR44, 0x3 ;  /* 0x0000002c03030c11 */ /* 0x000fea000f8e18ff */
[----:B------:R-:W-:Y:S05]  /*9270*/  @P0 VIADD R3, R3, 0x80 ;  /* 0x0000008003030836 */ /* 0x000fea0000000000 */
[----:B------:R-:W-:Y:S04]  /*9280*/  @P0 PRMT R2, R2, 0x654, R3 ;  /* 0x0000065402020816 */ /* 0x000fe80000000003 */
[----:B------:R3:W-:Y:S03]  /*9290*/  @P0 SYNCS.ARRIVE.TRANS64.RED.A1T0 RZ, [R2+URZ], RZ ;  /* 0x000000ff02ff09a7 */ /* 0x0007e600081004ff */
.L_x_134:
[----:B------:R-:W-:Y:S01]  /*92a0*/  R2UR UR4, R82 ;  /* 0x00000000520472ca */ /* 0x000fe200000e0000 */
[----:B------:R-:W-:Y:S01]  /*92b0*/  UISETP.NE.AND UP0, UPT, UR62, URZ, UPT ;  /* 0x000000ff3e00728c */ /* 0x000fe2000bf05270 */
[----:B------:R-:W-:Y:S01]  /*92c0*/  ISETP.NE.AND P0, PT, R86, 0x2, PT ;  /* 0x000000025600780c */ /* 0x000fe20003f05270 */
[----:B------:R-:W-:Y:S01]  /*92d0*/  UIADD3 UR20, UPT, UPT, UR37, UR63, URZ ;  /* 0x0000003f25147290 */ /* 0x000fe2000fffe0ff */
[----:B------:R-:W-:Y:S01]  /*92e0*/  ISETP.NE.AND P1, PT, R0, 0x4, PT ;  /* 0x000000040000780c */ /* 0x000fe20003f25270 */
[----:B------:R-:W-:Y:S01]  /*92f0*/  UIADD3 UR52, UPT, UPT, UR52, 0x4, URZ ;  /* 0x0000000434347890 */ /* 0x000fe2000fffe0ff */
[----:B------:R-:W-:Y:S01]  /*9300*/  SEL R3, RZ, 0x1, P0 ;  /* 0x00000001ff037807 */ /* 0x000fe20000000000 */
[----:B------:R-:W-:Y:S01]  /*9310*/  UMOV UR36, UR61 ;  /* 0x0000003d00247c82 */ /* 0x000fe20008000000 */
[----:B---3--:R-:W-:Y:S02]  /*9320*/  SEL R2, RZ, 0x1, P1 ;  /* 0x00000001ff027807 */ /* 0x008fe40000800000 */
[----:B------:R-:W-:Y:S02]  /*9330*/  LOP3.LUT R88, R88, R3, RZ, 0x3c, !PT ;  /* 0x0000000358587212 */ /* 0x000fe400078e3cff */
[----:B------:R-:W-:Y:S01]  /*9340*/  LOP3.LUT R89, R89, R2, RZ, 0x3c, !PT ;  /* 0x0000000259597212 */ /* 0x000fe200078e3cff */
[----:B------:R-:W-:Y:S01]  /*9350*/  UIADD3 UR16, UPT, UPT, UR38, UR4, URZ ;  /* 0x0000000426107290 */ /* 0x000fe2000fffe0ff */
[----:B------:R-:W-:Y:S02]  /*9360*/  SEL R86, R86, RZ, P0 ;  /* 0x000000ff56567207 */ /* 0x000fe40000000000 */
[----:B------:R-:W-:Y:S01]  /*9370*/  SEL R36, R0, RZ, P1 ;  /* 0x000000ff00247207 */ /* 0x000fe20000800000 */
[----:B------:R-:W-:Y:S08]  /*9380*/  BRA.U UP0, `(.L_x_135) ;  /* 0xffffffbd00dc7547 */ /* 0x000ff0000b83ffff */
[----:B------:R-:W-:-:S13]  /*9390*/  R2UR UR4, R83 ;  /* 0x00000000530472ca */ /* 0x000fda00000e0000 */
[----:B------:R-:W-:-:S09]  /*93a0*/  UISETP.NE.AND UP0, UPT, UR4, URZ, UPT ;  /* 0x000000ff0400728c */ /* 0x000fd2000bf05270 */
[----:B------:R-:W-:Y:S05]  /*93b0*/  BRA.U !UP0, `(.L_x_136) ;  /* 0x0000000108487547 */ /* 0x000fea000b800000 */
[----:B------:R-:W3:Y:S02]  /*93c0*/  LDCU.64 UR4, c[0x0][0x890] ;  /* 0x00011200ff0477ac */ /* 0x000ee40008000a00 */
[----:B---3--:R-:W-:-:S04]  /*93d0*/  UISETP.NE.U32.AND UP0, UPT, UR4, URZ, UPT ;  /* 0x000000ff0400728c */ /* 0x008fc8000bf05070 */
[----:B------:R-:W-:-:S09]  /*93e0*/  UISETP.NE.AND.EX UP0, UPT, UR5, URZ, UPT, UP0 ;  /* 0x000000ff0500728c */ /* 0x000fd2000bf05300 */
[----:B------:R-:W-:Y:S05]  /*93f0*/  BRA.U UP0, `(.L_x_137) ;  /* 0x00000001000c7547 */ /* 0x000fea000b800000 */
[----:B------:R-:W-:-:S13]  /*9400*/  FSETP.NEU.AND P0, PT, R41, RZ, PT ;  /* 0x000000ff2900720b */ /* 0x000fda0003f0d000 */
[----:B------:R-:W-:Y:S05]  /*9410*/  @!P0 EXIT ;  /* 0x000000000000894d */ /* 0x000fea0003800000 */
[----:B------:R-:W-:Y:S05]  /*9420*/  BRA `(.L_x_136) ;  /* 0x00000000002c7947 */ /* 0x000fea0003800000 */
.L_x_137:
[----:B------:R-:W-:Y:S01]  /*9430*/  ISETP.NE.AND P0, PT, R85, RZ, PT ;  /* 0x000000ff5500720c */ /* 0x000fe20003f05270 */
[----:B------:R-:W-:-:S12]  /*9440*/  BSSY.RECONVERGENT B0, `(.L_x_136) ;  /* 0x0000009000007945 */ /* 0x000fd80003800200 */
[----:B------:R-:W-:Y:S05]  /*9450*/  @P0 BRA `(.L_x_138) ;  /* 0x0000000000140947 */ /* 0x000fea0003800000 */
[----:B------:R-:W3:Y:S02]  /*9460*/  LDCU.64 UR4, c[0x0][0x888] ;  /* 0x00011100ff0477ac */ /* 0x000ee40008000a00 */
[----:B---3--:R-:W-:-:S04]  /*9470*/  ISETP.NE.U32.AND P0, PT, RZ, UR4, PT ;  /* 0x00000004ff007c0c */ /* 0x008fc8000bf05070 */
[----:B------:R-:W-:-:S13]  /*9480*/  ISETP.NE.AND.EX P0, PT, RZ, UR5, PT, P0 ;  /* 0x00000005ff007c0c */ /* 0x000fda000bf05300 */
[----:B------:R-:W-:Y:S05]  /*9490*/  @!P0 EXIT ;  /* 0x000000000000894d */ /* 0x000fea0003800000 */
[----:B------:R-:W-:Y:S05]  /*94a0*/  BRA `(.L_x_139) ;  /* 0x0000000000087947 */ /* 0x000fea0003800000 */
.L_x_138:
[----:B------:R-:W-:-:S13]  /*94b0*/  FSETP.NEU.AND P0, PT, R41, RZ, PT ;  /* 0x000000ff2900720b */ /* 0x000fda0003f0d000 */
[----:B------:R-:W-:Y:S05]  /*94c0*/  @!P0 EXIT ;  /* 0x000000000000894d */ /* 0x000fea0003800000 */
.L_x_139:
[----:B------:R-:W-:Y:S05]  /*94d0*/  BSYNC.RECONVERGENT B0 ;  /* 0x0000000000007941 */ /* 0x000fea0003800200 */
.L_x_136:
[----:B------:R-:W-:Y:S01]  /*94e0*/  ULEA UR4, UR46, UR44, 0x3 ;  /* 0x0000002c2e047291 */ /* 0x000fe2000f8e18ff */
[----:B------:R-:W-:-:S04]  /*94f0*/  DEPBAR.LE SB0, 0x0 ;  /* 0x000080000000791a */ /* 0x000fc80000000000 */
[----:B------:R-:W-:-:S04]  /*9500*/  UIADD3 UR4, UPT, UPT, UR4, 0x80, URZ ;  /* 0x0000008004047890 */ /* 0x000fc8000fffe0ff */
[----:B------:R-:W-:-:S09]  /*9510*/  UPRMT UR4, UR47, 0x654, UR4 ;  /* 0x000006542f047896 */ /* 0x000fd20008000004 */
[----:B------:R-:W-:Y:S01]  /*9520*/  SYNCS.ARRIVE.TRANS64.RED.A1T0 RZ, [UR4], RZ ;  /* 0x000000ffffff79a7 */ /* 0x000fe20008100404 */
[----:B------:R-:W-:Y:S05]  /*9530*/  EXIT ;  /* 0x000000000000794d */ /* 0x000fea0003800000 */
.L_x_24:
[----:B--2---:R2:W3:Y:S02]  /*9540*/  SYNCS.PHASECHK.TRANS64.TRYWAIT P0, [R3+URZ+0x120], R2 ;  /* 0x00012002030075a7 */ /* 0x0044e400080011ff */
[----:B---3--:R-:W-:Y:S05]  /*9550*/  @!P0 NANOSLEEP.SYNCS 0x989680 ;  /* 0x009896800000895d */ /* 0x008fea0003900000 */
[----:B------:R-:W3:Y:S02]  /*9560*/  @!P0 SYNCS.PHASECHK.TRANS64 P0, [R3+URZ+0x120], R2 ;  /* 0x00012002030085a7 */ /* 0x000ee400080010ff */
[----:B---3--:R-:W-:Y:S05]  /*9570*/  @!P0 BRA `(.L_x_24) ;  /* 0xfffffffc00f08947 */ /* 0x008fea000383ffff */
[----:B------:R-:W-:Y:S05]  /*9580*/  BRA `(.L_x_140) ;  /* 0xffffff8000d87947 */ /* 0x000fea000383ffff */
.L_x_27:
[----:B-1----:R-:W-:-:S07]  /*9590*/  MOV R0, UR33 ;  /* 0x0000002100007c02 */ /* 0x002fce0008000f00 */
.L_x_141:
[----:B-1----:R1:W2:Y:S02]  /*95a0*/  SYNCS.PHASECHK.TRANS64.TRYWAIT P0, [R0+URZ+0x30], R3 ;  /* 0x00003003000075a7 */ /* 0x0022a400080011ff */
[----:B--2---:R-:W-:Y:S05]  /*95b0*/  @!P0 NANOSLEEP.SYNCS 0x989680 ;  /* 0x009896800000895d */ /* 0x004fea0003900000 */
[----:B------:R-:W2:Y:S02]  /*95c0*/  @!P0 SYNCS.PHASECHK.TRANS64 P0, [R0+URZ+0x30], R3 ;  /* 0x00003003000085a7 */ /* 0x000ea400080010ff */
[----:B--2---:R-:W-:Y:S05]  /*95d0*/  @!P0 BRA `(.L_x_141) ;  /* 0xfffffffc00f08947 */ /* 0x004fea000383ffff */
[----:B------:R-:W-:Y:S05]  /*95e0*/  BRA `(.L_x_26) ;  /* 0xffffff8400207947 */ /* 0x000fea000383ffff */
.L_x_34:
[----:B-1----:R-:W-:-:S07]  /*95f0*/  MOV R0, UR17 ;  /* 0x0000001100007c02 */ /* 0x002fce0008000f00 */
.L_x_142:
[----:B-1----:R1:W2:Y:S02]  /*9600*/  SYNCS.PHASECHK.TRANS64.TRYWAIT P0, [R0+URZ+0x30], R3 ;  /* 0x00003003000075a7 */ /* 0x0022a400080011ff */
[----:B--2---:R-:W-:Y:S05]  /*9610*/  @!P0 NANOSLEEP.SYNCS 0x989680 ;  /* 0x009896800000895d */ /* 0x004fea0003900000 */
[----:B------:R-:W2:Y:S02]  /*9620*/  @!P0 SYNCS.PHASECHK.TRANS64 P0, [R0+URZ+0x30], R3 ;  /* 0x00003003000085a7 */ /* 0x000ea400080010ff */
[----:B--2---:R-:W-:Y:S05]  /*9630*/  @!P0 BRA `(.L_x_142) ;  /* 0xfffffffc00f08947 */ /* 0x004fea000383ffff */
[----:B------:R-:W-:Y:S05]  /*9640*/  BRA `(.L_x_33) ;  /* 0xffffff8400dc7947 */ /* 0x000fea000383ffff */
.L_x_39:
[----:B-1----:R1:W2:Y:S02]  /*9650*/  SYNCS.PHASECHK.TRANS64.TRYWAIT P0, [R3+URZ+0xb0], R0 ;  /* 0x0000b000030075a7 */ /* 0x0022a400080011ff */
[----:B--2---:R-:W-:Y:S05]  /*9660*/  @!P0 NANOSLEEP.SYNCS 0x989680 ;  /* 0x009896800000895d */ /* 0x004fea0003900000 */
[----:B------:R-:W2:Y:S02]  /*9670*/  @!P0 SYNCS.PHASECHK.TRANS64 P0, [R3+URZ+0xb0], R0 ;  /* 0x0000b000030085a7 */ /* 0x000ea400080010ff */
[----:B--2---:R-:W-:Y:S05]  /*9680*/  @!P0 BRA `(.L_x_39) ;  /* 0xfffffffc00f08947 */ /* 0x004fea000383ffff */
[----:B------:R-:W-:Y:S05]  /*9690*/  BRA `(.L_x_143) ;  /* 0xffffff8800807947 */ /* 0x000fea000383ffff */
.L_x_43:
[----:B-1----:R-:W-:-:S07]  /*96a0*/  MOV R0, UR4 ;  /* 0x0000000400007c02 */ /* 0x002fce0008000f00 */
.L_x_144:
[----:B-1----:R1:W2:Y:S02]  /*96b0*/  SYNCS.PHASECHK.TRANS64.TRYWAIT P0, [R0+URZ], R3 ;  /* 0x00000003000075a7 */ /* 0x0022a400080011ff */
[----:B--2---:R-:W-:Y:S05]  /*96c0*/  @!P0 NANOSLEEP.SYNCS 0x989680 ;  /* 0x009896800000895d */ /* 0x004fea0003900000 */
[----:B------:R-:W2:Y:S02]  /*96d0*/  @!P0 SYNCS.PHASECHK.TRANS64 P0, [R0+URZ], R3 ;  /* 0x00000003000085a7 */ /* 0x000ea400080010ff */
[----:B--2---:R-:W-:Y:S05]  /*96e0*/  @!P0 BRA `(.L_x_144) ;  /* 0xfffffffc00f08947 */ /* 0x004fea000383ffff */
[----:B------:R-:W-:Y:S05]  /*96f0*/  BRA `(.L_x_145) ;  /* 0xffffff9000287947 */ /* 0x000fea000383ffff */
.L_x_44:
[----:B------:R-:W-:-:S07]  /*9700*/  MOV R0, UR5 ;  /* 0x0000000500007c02 */ /* 0x000fce0008000f00 */
.L_x_146:
[----:B-1----:R1:W2:Y:S02]  /*9710*/  SYNCS.PHASECHK.TRANS64.TRYWAIT P0, [R0+URZ], R3 ;  /* 0x00000003000075a7 */ /* 0x0022a400080011ff */
[----:B--2---:R-:W-:Y:S05]  /*9720*/  @!P0 NANOSLEEP.SYNCS 0x989680 ;  /* 0x009896800000895d */ /* 0x004fea0003900000 */
[----:B------:R-:W2:Y:S02]  /*9730*/  @!P0 SYNCS.PHASECHK.TRANS64 P0, [R0+URZ], R3 ;  /* 0x00000003000085a7 */ /* 0x000ea400080010ff */
[----:B--2---:R-:W-:Y:S05]  /*9740*/  @!P0 BRA `(.L_x_146) ;  /* 0xfffffffc00f08947 */ /* 0x004fea000383ffff */
[----:B------:R-:W-:Y:S05]  /*9750*/  BRA `(.L_x_147) ;  /* 0xffffff9000347947 */ /* 0x000fea000383ffff */
.L_x_45:
[----:B------:R-:W-:-:S07]  /*9760*/  MOV R0, UR5 ;  /* 0x0000000500007c02 */ /* 0x000fce0008000f00 */
.L_x_148:
[----:B-1----:R1:W2:Y:S02]  /*9770*/  SYNCS.PHASECHK.TRANS64.TRYWAIT P0, [R0+URZ], R3 ;  /* 0x00000003000075a7 */ /* 0x0022a400080011ff */
[----:B--2---:R-:W-:Y:S05]  /*9780*/  @!P0 NANOSLEEP.SYNCS 0x989680 ;  /* 0x009896800000895d */ /* 0x004fea0003900000 */
[----:B------:R-:W2:Y:S02]  /*9790*/  @!P0 SYNCS.PHASECHK.TRANS64 P0, [R0+URZ], R3 ;  /* 0x00000003000085a7 */ /* 0x000ea400080010ff */
[----:B--2---:R-:W-:Y:S05]  /*97a0*/  @!P0 BRA `(.L_x_148) ;  /* 0xfffffffc00f08947 */ /* 0x004fea000383ffff */
[----:B------:R-:W-:Y:S05]  /*97b0*/  BRA `(.L_x_149) ;  /* 0xffffff9000407947 */ /* 0x000fea000383ffff */
.L_x_46:
[----:B------:R-:W-:-:S07]  /*97c0*/  MOV R0, UR5 ;  /* 0x0000000500007c02 */ /* 0x000fce0008000f00 */
.L_x_150:
[----:B-1----:R1:W2:Y:S02]  /*97d0*/  SYNCS.PHASECHK.TRANS64.TRYWAIT P0, [R0+URZ], R3 ;  /* 0x00000003000075a7 */ /* 0x0022a400080011ff */
[----:B--2---:R-:W-:Y:S05]  /*97e0*/  @!P0 NANOSLEEP.SYNCS 0x989680 ;  /* 0x009896800000895d */ /* 0x004fea0003900000 */
[----:B------:R-:W2:Y:S02]  /*97f0*/  @!P0 SYNCS.PHASECHK.TRANS64 P0, [R0+URZ], R3 ;  /* 0x00000003000085a7 */ /* 0x000ea400080010ff */
[----:B--2---:R-:W-:Y:S05]  /*9800*/  @!P0 BRA `(.L_x_150) ;  /* 0xfffffffc00f08947 */ /* 0x004fea000383ffff */
[----:B------:R-:W-:Y:S05]  /*9810*/  BRA `(.L_x_151) ;  /* 0xffffff90004c7947 */ /* 0x000fea000383ffff */
.L_x_47:
[----:B------:R-:W-:-:S07]  /*9820*/  MOV R0, UR5 ;  /* 0x0000000500007c02 */ /* 0x000fce0008000f00 */
.L_x_152:
[----:B-1----:R1:W2:Y:S02]  /*9830*/  SYNCS.PHASECHK.TRANS64.TRYWAIT P0, [R0+URZ], R3 ;  /* 0x00000003000075a7 */ /* 0x0022a400080011ff */
[----:B--2---:R-:W-:Y:S05]  /*9840*/  @!P0 NANOSLEEP.SYNCS 0x989680 ;  /* 0x009896800000895d */ /* 0x004fea0003900000 */
[----:B------:R-:W2:Y:S02]  /*9850*/  @!P0 SYNCS.PHASECHK.TRANS64 P0, [R0+URZ], R3 ;  /* 0x00000003000085a7 */ /* 0x000ea400080010ff */
[----:B--2---:R-:W-:Y:S05]  /*9860*/  @!P0 BRA `(.L_x_152) ;  /* 0xfffffffc00f08947 */ /* 0x004fea000383ffff */
[----:B------:R-:W-:Y:S05]  /*9870*/  BRA `(.L_x_153) ;  /* 0xffffff9000587947 */ /* 0x000fea000383ffff */
.L_x_50:
[----:B-1----:R1:W2:Y:S02]  /*9880*/  SYNCS.PHASECHK.TRANS64.TRYWAIT P0, [R2+URZ+0x110], R5 ;  /* 0x00011005020075a7 */ /* 0x0022a400080011ff */
[----:B--2---:R-:W-:Y:S05]  /*9890*/  @!P0 NANOSLEEP.SYNCS 0x989680 ;  /* 0x009896800000895d */ /* 0x004fea0003900000 */
[----:B------:R-:W2:Y:S02]  /*98a0*/  @!P0 SYNCS.PHASECHK.TRANS64 P0, [R2+URZ+0x110], R5 ;  /* 0x00011005020085a7 */ /* 0x000ea400080010ff */
[----:B--2---:R-:W-:Y:S05]  /*98b0*/  @!P0 BRA `(.L_x_50) ;  /* 0xfffffffc00f08947 */ /* 0x004fea000383ffff */
[----:B------:R-:W-:Y:S05]  /*98c0*/  BRA `(.L_x_154) ;  /* 0xffffff9000b47947 */ /* 0x000fea000383ffff */
.L_x_51:
[----:B------:R-:W-:-:S07]  /*98d0*/  MOV R2, UR4 ;  /* 0x0000000400027c02 */ /* 0x000fce0008000f00 */
.L_x_155:
[----:B-1----:R1:W2:Y:S02]  /*98e0*/  SYNCS.PHASECHK.TRANS64.TRYWAIT P0, [R2+URZ+0xc0], R5 ;  /* 0x0000c005020075a7 */ /* 0x0022a400080011ff */
[----:B--2---:R-:W-:Y:S05]  /*98f0*/  @!P0 NANOSLEEP.SYNCS 0x989680 ;  /* 0x009896800000895d */ /* 0x004fea0003900000 */
[----:B------:R-:W2:Y:S02]  /*9900*/  @!P0 SYNCS.PHASECHK.TRANS64 P0, [R2+URZ+0xc0], R5 ;  /* 0x0000c005020085a7 */ /* 0x000ea400080010ff */
[----:B--2---:R-:W-:Y:S05]  /*9910*/  @!P0 BRA `(.L_x_155) ;  /* 0xfffffffc00f08947 */ /* 0x004fea000383ffff */
[----:B------:R-:W-:Y:S05]  /*9920*/  BRA `(.L_x_156) ;  /* 0xffffff9000c47947 */ /* 0x000fea000383ffff */
.L_x_52:
[----:B-1----:R1:W2:Y:S02]  /*9930*/  SYNCS.PHASECHK.TRANS64.TRYWAIT P1, [R2+URZ+0xb0], R5 ;  /* 0x0000b005020075a7 */ /* 0x0022a400080211ff */
[----:B--2---:R-:W-:Y:S05]  /*9940*/  @!P1 NANOSLEEP.SYNCS 0x989680 ;  /* 0x009896800000995d */ /* 0x004fea0003900000 */
[----:B------:R-:W2:Y:S02]  /*9950*/  @!P1 SYNCS.PHASECHK.TRANS64 P1, [R2+URZ+0xb0], R5 ;  /* 0x0000b005020095a7 */ /* 0x000ea400080210ff */
[----:B--2---:R-:W-:Y:S05]  /*9960*/  @!P1 BRA `(.L_x_52) ;  /* 0xfffffffc00f09947 */ /* 0x004fea000383ffff */
[----:B------:R-:W-:Y:S05]  /*9970*/  BRA `(.L_x_157) ;  /* 0xffffff9000f47947 */ /* 0x000fea000383ffff */
.L_x_55:
[----:B------:R-:W-:-:S07]  /*9980*/  MOV R0, UR4 ;  /* 0x0000000400007c02 */ /* 0x000fce0008000f00 */
.L_x_158:
[----:B-1----:R1:W2:Y:S02]  /*9990*/  SYNCS.PHASECHK.TRANS64.TRYWAIT P0, [R0+URZ+0xc0], R3 ;  /* 0x0000c003000075a7 */ /* 0x0022a400080011ff */
[----:B--2---:R-:W-:Y:S05]  /*99a0*/  @!P0 NANOSLEEP.SYNCS 0x989680 ;  /* 0x009896800000895d */ /* 0x004fea0003900000 */
[----:B------:R-:W2:Y:S02]  /*99b0*/  @!P0 SYNCS.PHASECHK.TRANS64 P0, [R0+URZ+0xc0], R3 ;  /* 0x0000c003000085a7 */ /* 0x000ea400080010ff */
[----:B--2---:R-:W-:Y:S05]  /*99c0*/  @!P0 BRA `(.L_x_158) ;  /* 0xfffffffc00f08947 */ /* 0x004fea000383ffff */
[----:B------:R-:W-:Y:S05]  /*99d0*/  BRA `(.L_x_54) ;  /* 0xffffff9400487947 */ /* 0x000fea000383ffff */
.L_x_62:
[----:B-1----:R1:W2:Y:S02]  /*99e0*/  SYNCS.PHASECHK.TRANS64.TRYWAIT P1, [R0+URZ+0xb0], R5 ;  /* 0x0000b005000075a7 */ /* 0x0022a400080211ff */
[----:B--2---:R-:W-:Y:S05]  /*99f0*/  @!P1 NANOSLEEP.SYNCS 0x989680 ;  /* 0x009896800000995d */ /* 0x004fea0003900000 */
[----:B------:R-:W2:Y:S02]  /*9a00*/  @!P1 SYNCS.PHASECHK.TRANS64 P1, [R0+URZ+0xb0], R5 ;  /* 0x0000b005000095a7 */ /* 0x000ea400080210ff */
[----:B--2---:R-:W-:Y:S05]  /*9a10*/  @!P1 BRA `(.L_x_62) ;  /* 0xfffffffc00f09947 */ /* 0x004fea000383ffff */
[----:B------:R-:W-:Y:S05]  /*9a20*/  BRA `(.L_x_159) ;  /* 0xffffff9800bc7947 */ /* 0x000fea000383ffff */
.L_x_63:
[----:B------:R-:W-:-:S07]  /*9a30*/  MOV R3, UR30 ;  /* 0x0000001e00037c02 */ /* 0x000fce0008000f00 */
.L_x_160:
[----:B-1----:R1:W2:Y:S02]  /*9a40*/  SYNCS.PHASECHK.TRANS64.TRYWAIT P0, [R3+URZ+0xf0], R0 ;  /* 0x0000f000030075a7 */ /* 0x0022a400080011ff */
[----:B--2---:R-:W-:Y:S05]  /*9a50*/  @!P0 NANOSLEEP.SYNCS 0x989680 ;  /* 0x009896800000895d */ /* 0x004fea0003900000 */
[----:B------:R-:W2:Y:S02]  /*9a60*/  @!P0 SYNCS.PHASECHK.TRANS64 P0, [R3+URZ+0xf0], R0 ;  /* 0x0000f000030085a7 */ /* 0x000ea400080010ff */
[----:B--2---:R-:W-:Y:S05]  /*9a70*/  @!P0 BRA `(.L_x_160) ;  /* 0xfffffffc00f08947 */ /* 0x004fea000383ffff */
[----:B------:R-:W-:Y:S05]  /*9a80*/  BRA `(.L_x_161) ;  /* 0xffffff9800f47947 */ /* 0x000fea000383ffff */
.L_x_66:
[----:B------:R-:W-:Y:S07]  /*9a90*/  MOV R0, UR5 ;  /* 0x0000000500007c02 */ /* 0x000fee0008000f00 */
.L_x_162:
[----:B-1----:R1:W2:Y:S02]  /*9aa0*/  SYNCS.PHASECHK.TRANS64.TRYWAIT P0, [R0+URZ], R3 ;  /* 0x00000003000075a7 */ /* 0x0022a400080011ff */
[----:B--2---:R-:W-:Y:S05]  /*9ab0*/  @!P0 NANOSLEEP.SYNCS 0x989680 ;  /* 0x009896800000895d */ /* 0x004fea0003900000 */
[----:B------:R-:W2:Y:S02]  /*9ac0*/  @!P0 SYNCS.PHASECHK.TRANS64 P0, [R0+URZ], R3 ;  /* 0x00000003000085a7 */ /* 0x000ea400080010ff */
[----:B--2---:R-:W-:Y:S05]  /*9ad0*/  @!P0 BRA `(.L_x_162) ;  /* 0xfffffffc00f08947 */ /* 0x004fea000383ffff */
[----:B------:R-:W-:Y:S05]  /*9ae0*/  BRA `(.L_x_65) ;  /* 0xffffff9c00107947 */ /* 0x000fea000383ffff */
.L_x_69:
[----:B------:R-:W-:-:S07]  /*9af0*/  MOV R0, UR4 ;  /* 0x0000000400007c02 */ /* 0x000fce0008000f00 */
.L_x_163:
[----:B--2---:R2:W4:Y:S02]  /*9b00*/  SYNCS.PHASECHK.TRANS64.TRYWAIT P0, [R0+URZ], R3 ;  /* 0x00000003000075a7 */ /* 0x00452400080011ff */
[----:B----4-:R-:W-:Y:S05]  /*9b10*/  @!P0 NANOSLEEP.SYNCS 0x989680 ;  /* 0x009896800000895d */ /* 0x010fea0003900000 */
[----:B------:R-:W4:Y:S02]  /*9b20*/  @!P0 SYNCS.PHASECHK.TRANS64 P0, [R0+URZ], R3 ;  /* 0x00000003000085a7 */ /* 0x000f2400080010ff */
[----:B----4-:R-:W-:Y:S05]  /*9b30*/  @!P0 BRA `(.L_x_163) ;  /* 0xfffffffc00f08947 */ /* 0x010fea000383ffff */
[----:B------:R-:W-:Y:S05]  /*9b40*/  BRA `(.L_x_164) ;  /* 0xffffff9c00ec7947 */ /* 0x000fea000383ffff */
.L_x_70:
[----:B------:R-:W-:-:S07]  /*9b50*/  MOV R0, UR5 ;  /* 0x0000000500007c02 */ /* 0x000fce0008000f00 */
.L_x_165:
[----:B-1----:R1:W2:Y:S02]  /*9b60*/  SYNCS.PHASECHK.TRANS64.TRYWAIT P0, [R0+URZ], R3 ;  /* 0x00000003000075a7 */ /* 0x0022a400080011ff */
[----:B--2---:R-:W-:Y:S05]  /*9b70*/  @!P0 NANOSLEEP.SYNCS 0x989680 ;  /* 0x009896800000895d */ /* 0x004fea0003900000 */
[----:B------:R-:W2:Y:S02]  /*9b80*/  @!P0 SYNCS.PHASECHK.TRANS64 P0, [R0+URZ], R3 ;  /* 0x00000003000085a7 */ /* 0x000ea400080010ff */
[----:B--2---:R-:W-:Y:S05]  /*9b90*/  @!P0 BRA `(.L_x_165) ;  /* 0xfffffffc00f08947 */ /* 0x004fea000383ffff */
[----:B------:R-:W-:Y:S05]  /*9ba0*/  BRA `(.L_x_166) ;  /* 0xffffff9c00f87947 */ /* 0x000fea000383ffff */
.L_x_71:
[----:B------:R-:W-:-:S07]  /*9bb0*/  MOV R0, UR5 ;  /* 0x0000000500007c02 */ /* 0x000fce0008000f00 */
.L_x_167:
[----:B-1----:R1:W2:Y:S02]  /*9bc0*/  SYNCS.PHASECHK.TRANS64.TRYWAIT P0, [R0+URZ], R3 ;  /* 0x00000003000075a7 */ /* 0x0022a400080011ff */
[----:B--2---:R-:W-:Y:S05]  /*9bd0*/  @!P0 NANOSLEEP.SYNCS 0x989680 ;  /* 0x009896800000895d */ /* 0x004fea0003900000 */
[----:B------:R-:W2:Y:S02]  /*9be0*/  @!P0 SYNCS.PHASECHK.TRANS64 P0, [R0+URZ], R3 ;  /* 0x00000003000085a7 */ /* 0x000ea400080010ff */
[----:B--2---:R-:W-:Y:S05]  /*9bf0*/  @!P0 BRA `(.L_x_167) ;  /* 0xfffffffc00f08947 */ /* 0x004fea000383ffff */
[----:B------:R-:W-:Y:S05]  /*9c00*/  BRA `(.L_x_168) ;  /* 0xffffffa000047947 */ /* 0x000fea000383ffff */
.L_x_72:
[----:B------:R-:W-:-:S07]  /*9c10*/  MOV R0, UR4 ;  /* 0x0000000400007c02 */ /* 0x000fce0008000f00 */
.L_x_169:
[----:B-1----:R1:W2:Y:S02]  /*9c20*/  SYNCS.PHASECHK.TRANS64.TRYWAIT P0, [R0+URZ], R3 ;  /* 0x00000003000075a7 */ /* 0x0022a400080011ff */
[----:B--2---:R-:W-:Y:S05]  /*9c30*/  @!P0 NANOSLEEP.SYNCS 0x989680 ;  /* 0x009896800000895d */ /* 0x004fea0003900000 */
[----:B------:R-:W2:Y:S02]  /*9c40*/  @!P0 SYNCS.PHASECHK.TRANS64 P0, [R0+URZ], R3 ;  /* 0x00000003000085a7 */ /* 0x000ea400080010ff */
[----:B--2---:R-:W-:Y:S05]  /*9c50*/  @!P0 BRA `(.L_x_169) ;  /* 0xfffffffc00f08947 */ /* 0x004fea000383ffff */
[----:B------:R-:W-:Y:S05]  /*9c60*/  BRA `(.L_x_170) ;  /* 0xffffffa000107947 */ /* 0x000fea000383ffff */
.L_x_77:
[----:B--2---:R2:W3:Y:S02]  /*9c70*/  SYNCS.PHASECHK.TRANS64.TRYWAIT P0, [R12+URZ+0xb0], R9 ;  /* 0x0000b0090c0075a7 */ /* 0x0044e400080011ff */
[----:B---3--:R-:W-:Y:S05]  /*9c80*/  @!P0 NANOSLEEP.SYNCS 0x989680 ;  /* 0x009896800000895d */ /* 0x008fea0003900000 */
[----:B------:R-:W3:Y:S02]  /*9c90*/  @!P0 SYNCS.PHASECHK.TRANS64 P0, [R12+URZ+0xb0], R9 ;  /* 0x0000b0090c0085a7 */ /* 0x000ee400080010ff */
[----:B---3--:R-:W-:Y:S05]  /*9ca0*/  @!P0 BRA `(.L_x_77) ;  /* 0xfffffffc00f08947 */ /* 0x008fea000383ffff */
[----:B------:R-:W-:Y:S05]  /*9cb0*/  BRA `(.L_x_171) ;  /* 0xffffffa400307947 */ /* 0x000fea000383ffff */
.L_x_80:
[----:B------:R-:W-:Y:S07]  /*9cc0*/  MOV R0, UR21 ;  /* 0x0000001500007c02 */ /* 0x000fee0008000f00 */
.L_x_172:
[----:B--2---:R2:W3:Y:S02]  /*9cd0*/  SYNCS.PHASECHK.TRANS64.TRYWAIT P2, [R0+URZ+0xa8], R11 ;  /* 0x0000a80b000075a7 */ /* 0x0044e400080411ff */
[----:B---3--:R-:W-:Y:S05]  /*9ce0*/  @!P2 NANOSLEEP.SYNCS 0x989680 ;  /* 0x009896800000a95d */ /* 0x008fea0003900000 */
[----:B------:R-:W3:Y:S02]  /*9cf0*/  @!P2 SYNCS.PHASECHK.TRANS64 P2, [R0+URZ+0xa8], R11 ;  /* 0x0000a80b0000a5a7 */ /* 0x000ee400080410ff */
[----:B---3--:R-:W-:Y:S05]  /*9d00*/  @!P2 BRA `(.L_x_172) ;  /* 0xfffffffc00f0a947 */ /* 0x008fea000383ffff */
[----:B------:R-:W-:Y:S05]  /*9d10*/  BRA `(.L_x_79) ;  /* 0xffffffa800987947 */ /* 0x000fea000383ffff */
.L_x_83:
[----:B--2---:R-:W-:Y:S07]  /*9d20*/  MOV R0, UR21 ;  /* 0x0000001500007c02 */ /* 0x004fee0008000f00 */
.L_x_173:
[----:B--2---:R2:W3:Y:S02]  /*9d30*/  SYNCS.PHASECHK.TRANS64.TRYWAIT P0, [R0+URZ+0x80], R9 ;  /* 0x00008009000075a7 */ /* 0x0044e400080011ff */
[----:B---3--:R-:W-:Y:S05]  /*9d40*/  @!P0 NANOSLEEP.SYNCS 0x989680 ;  /* 0x009896800000895d */ /* 0x008fea0003900000 */
[----:B------:R-:W3:Y:S02]  /*9d50*/  @!P0 SYNCS.PHASECHK.TRANS64 P0, [R0+URZ+0x80], R9 ;  /* 0x00008009000085a7 */ /* 0x000ee400080010ff */
[----:B---3--:R-:W-:Y:S05]  /*9d60*/  @!P0 BRA `(.L_x_173) ;  /* 0xfffffffc00f08947 */ /* 0x008fea000383ffff */
[----:B------:R-:W-:Y:S05]  /*9d70*/  BRA `(.L_x_174) ;  /* 0xffffffa800f47947 */ /* 0x000fea000383ffff */
.L_x_84:
[----:B------:R-:W-:Y:S07]  /*9d80*/  MOV R0, UR21 ;  /* 0x0000001500007c02 */ /* 0x000fee0008000f00 */
.L_x_175:
[----:B--2---:R2:W3:Y:S02]  /*9d90*/  SYNCS.PHASECHK.TRANS64.TRYWAIT P0, [R0+URZ+0x88], R9 ;  /* 0x00008809000075a7 */ /* 0x0044e400080011ff */
[----:B---3--:R-:W-:Y:S05]  /*9da0*/  @!P0 NANOSLEEP.SYNCS 0x989680 ;  /* 0x009896800000895d */ /* 0x008fea0003900000 */
[----:B------:R-:W3:Y:S02]  /*9db0*/  @!P0 SYNCS.PHASECHK.TRANS64 P0, [R0+URZ+0x88], R9 ;  /* 0x00008809000085a7 */ /* 0x000ee400080010ff */
[----:B---3--:R-:W-:Y:S05]  /*9dc0*/  @!P0 BRA `(.L_x_175) ;  /* 0xfffffffc00f08947 */ /* 0x008fea000383ffff */
[----:B------:R-:W-:Y:S05]  /*9dd0*/  BRA `(.L_x_176) ;  /* 0xffffffac00307947 */ /* 0x000fea000383ffff */
.L_x_85:
[----:B------:R-:W-:Y:S07]  /*9de0*/  MOV R0, UR21 ;  /* 0x0000001500007c02 */ /* 0x000fee0008000f00 */
.L_x_177:
[----:B--2---:R2:W3:Y:S02]  /*9df0*/  SYNCS.PHASECHK.TRANS64.TRYWAIT P0, [R0+URZ+0x90], R9 ;  /* 0x00009009000075a7 */ /* 0x0044e400080011ff */
[----:B---3--:R-:W-:Y:S05]  /*9e00*/  @!P0 NANOSLEEP.SYNCS 0x989680 ;  /* 0x009896800000895d */ /* 0x008fea0003900000 */
[----:B------:R-:W3:Y:S02]  /*9e10*/  @!P0 SYNCS.PHASECHK.TRANS64 P0, [R0+URZ+0x90], R9 ;  /* 0x00009009000085a7 */ /* 0x000ee400080010ff */
[----:B---3--:R-:W-:Y:S05]  /*9e20*/  @!P0 BRA `(.L_x_177) ;  /* 0xfffffffc00f08947 */ /* 0x008fea000383ffff */
[----:B------:R-:W-:Y:S05]  /*9e30*/  BRA `(.L_x_178) ;  /* 0xffffffac00787947 */ /* 0x000fea000383ffff */
.L_x_86:
[----:B------:R-:W-:Y:S07]  /*9e40*/  MOV R0, UR21 ;  /* 0x0000001500007c02 */ /* 0x000fee0008000f00 */
.L_x_179:
[----:B--2---:R2:W3:Y:S02]  /*9e50*/  SYNCS.PHASECHK.TRANS64.TRYWAIT P0, [R0+URZ+0x98], R9 ;  /* 0x00009809000075a7 */ /* 0x0044e400080011ff */
[----:B---3--:R-:W-:Y:S05]  /*9e60*/  @!P0 NANOSLEEP.SYNCS 0x989680 ;  /* 0x009896800000895d */ /* 0x008fea0003900000 */
[----:B------:R-:W3:Y:S02]  /*9e70*/  @!P0 SYNCS.PHASECHK.TRANS64 P0, [R0+URZ+0x98], R9 ;  /* 0x00009809000085a7 */ /* 0x000ee400080010ff */
[----:B---3--:R-:W-:Y:S05]  /*9e80*/  @!P0 BRA `(.L_x_179) ;  /* 0xfffffffc00f08947 */ /* 0x008fea000383ffff */
[----:B------:R-:W-:Y:S05]  /*9e90*/  BRA `(.L_x_180) ;  /* 0xffffffac00bc7947 */ /* 0x000fea000383ffff */
.L_x_88:
[----:B------:R-:W-:-:S07]  /*9ea0*/  MOV R0, UR21 ;  /* 0x0000001500007c02 */ /* 0x000fce0008000f00 */
.L_x_181:
[----:B---3--:R3:W4:Y:S02]  /*9eb0*/  SYNCS.PHASECHK.TRANS64.TRYWAIT P0, [R0+URZ+0x80], R3 ;  /* 0x00008003000075a7 */ /* 0x00872400080011ff */
[----:B----4-:R-:W-:Y:S05]  /*9ec0*/  @!P0 NANOSLEEP.SYNCS 0x989680 ;  /* 0x009896800000895d */ /* 0x010fea0003900000 */
[----:B------:R-:W4:Y:S02]  /*9ed0*/  @!P0 SYNCS.PHASECHK.TRANS64 P0, [R0+URZ+0x80], R3 ;  /* 0x00008003000085a7 */ /* 0x000f2400080010ff */
[----:B----4-:R-:W-:Y:S05]  /*9ee0*/  @!P0 BRA `(.L_x_181) ;  /* 0xfffffffc00f08947 */ /* 0x010fea000383ffff */
[----:B------:R-:W-:Y:S05]  /*9ef0*/  BRA `(.L_x_182) ;  /* 0xffffffb000307947 */ /* 0x000fea000383ffff */
.L_x_89:
[----:B---3--:R-:W-:-:S07]  /*9f00*/  MOV R0, UR21 ;  /* 0x0000001500007c02 */ /* 0x008fce0008000f00 */
.L_x_183:
[----:B---3--:R3:W4:Y:S02]  /*9f10*/  SYNCS.PHASECHK.TRANS64.TRYWAIT P0, [R0+URZ+0x88], R3 ;  /* 0x00008803000075a7 */ /* 0x00872400080011ff */
[----:B----4-:R-:W-:Y:S05]  /*9f20*/  @!P0 NANOSLEEP.SYNCS 0x989680 ;  /* 0x009896800000895d */ /* 0x010fea0003900000 */
[----:B------:R-:W4:Y:S02]  /*9f30*/  @!P0 SYNCS.PHASECHK.TRANS64 P0, [R0+URZ+0x88], R3 ;  /* 0x00008803000085a7 */ /* 0x000f2400080010ff */
[----:B----4-:R-:W-:Y:S05]  /*9f40*/  @!P0 BRA `(.L_x_183) ;  /* 0xfffffffc00f08947 */ /* 0x010fea000383ffff */
[----:B------:R-:W-:Y:S05]  /*9f50*/  BRA `(.L_x_184) ;  /* 0xffffffb000207947 */ /* 0x000fea000383ffff */
.L_x_90:
[----:B---3--:R-:W-:-:S07]  /*9f60*/  MOV R0, UR21 ;  /* 0x0000001500007c02 */ /* 0x008fce0008000f00 */
.L_x_185:
[----:B---3--:R3:W4:Y:S02]  /*9f70*/  SYNCS.PHASECHK.TRANS64.TRYWAIT P0, [R0+URZ+0x90], R3 ;  /* 0x00009003000075a7 */ /* 0x00872400080011ff */
[----:B----4-:R-:W-:Y:S05]  /*9f80*/  @!P0 NANOSLEEP.SYNCS 0x989680 ;  /* 0x009896800000895d */ /* 0x010fea0003900000 */
[----:B------:R-:W4:Y:S02]  /*9f90*/  @!P0 SYNCS.PHASECHK.TRANS64 P0, [R0+URZ+0x90], R3 ;  /* 0x00009003000085a7 */ /* 0x000f2400080010ff */
[----:B----4-:R-:W-:Y:S05]  /*9fa0*/  @!P0 BRA `(.L_x_185) ;  /* 0xfffffffc00f08947 */ /* 0x010fea000383ffff */
[----:B------:R-:W-:Y:S05]  /*9fb0*/  BRA `(.L_x_186) ;  /* 0xffffffb000107947 */ /* 0x000fea000383ffff */
.L_x_92:
[----:B-1----:R1:W2:Y:S02]  /*9fc0*/  SYNCS.PHASECHK.TRANS64.TRYWAIT P0, [R3+URZ+0xb0], R0 ;  /* 0x0000b000030075a7 */ /* 0x0022a400080011ff */
[----:B--2---:R-:W-:Y:S05]  /*9fd0*/  @!P0 NANOSLEEP.SYNCS 0x989680 ;  /* 0x009896800000895d */ /* 0x004fea0003900000 */
[----:B------:R-:W2:Y:S02]  /*9fe0*/  @!P0 SYNCS.PHASECHK.TRANS64 P0, [R3+URZ+0xb0], R0 ;  /* 0x0000b000030085a7 */ /* 0x000ea400080010ff */
[----:B--2---:R-:W-:Y:S05]  /*9ff0*/  @!P0 BRA `(.L_x_92) ;  /* 0xfffffffc00f08947 */ /* 0x004fea000383ffff */
[----:B------:R-:W-:Y:S05]  /*a000*/  BRA `(.L_x_187) ;  /* 0xffffffb000d07947 */ /* 0x000fea000383ffff */
.L_x_103:
[----:B-1----:R-:W-:Y:S04]  /*a010*/  MOV R2, UR44 ;  /* 0x0000002c00027c02 */ /* 0x002fe80008000f00 */
[----:B------:R1:W2:Y:S03]  /*a020*/  SYNCS.PHASECHK.TRANS64.TRYWAIT P1, [R2+URZ+0x60], R3 ;  /* 0x00006003020075a7 */ /* 0x0002a600080211ff */
[----:B--2---:R-:W-:Y:S05]  /*a030*/  @!P1 NANOSLEEP.SYNCS 0x989680 ;  /* 0x009896800000995d */ /* 0x004fea0003900000 */
[----:B------:R-:W2:Y:S02]  /*a040*/  @!P1 SYNCS.PHASECHK.TRANS64 P1, [R2+URZ+0x60], R3 ;  /* 0x00006003020095a7 */ /* 0x000ea400080210ff */
[----:B--2---:R-:W-:Y:S05]  /*a050*/  @!P1 BRA `(.L_x_103) ;  /* 0xfffffffc00ec9947 */ /* 0x004fea000383ffff */
[----:B------:R-:W-:Y:S05]  /*a060*/  BRA `(.L_x_102) ;  /* 0xffffffc000407947 */ /* 0x000fea000383ffff */
.L_x_105:
[----:B-1----:R1:W4:Y:S02]  /*a070*/  SYNCS.PHASECHK.TRANS64.TRYWAIT P0, [R99+URZ+0xd0], R0 ;  /* 0x0000d000630075a7 */ /* 0x00232400080011ff */
[----:B----4-:R-:W-:Y:S05]  /*a080*/  @!P0 NANOSLEEP.SYNCS 0x989680 ;  /* 0x009896800000895d */ /* 0x010fea0003900000 */
[----:B------:R-:W4:Y:S02]  /*a090*/  @!P0 SYNCS.PHASECHK.TRANS64 P0, [R99+URZ+0xd0], R0 ;  /* 0x0000d000630085a7 */ /* 0x000f2400080010ff */
[----:B----4-:R-:W-:Y:S05]  /*a0a0*/  @!P0 BRA `(.L_x_105) ;  /* 0xfffffffc00f08947 */ /* 0x010fea000383ffff */
[----:B------:R-:W-:Y:S05]  /*a0b0*/  BRA `(.L_x_104) ;  /* 0xffffffc000687947 */ /* 0x000fea000383ffff */
.L_x_114:
[----:B---3--:R3:W4:Y:S02]  /*a0c0*/  SYNCS.PHASECHK.TRANS64.TRYWAIT P0, [R3+URZ+0x60], R0 ;  /* 0x00006000030075a7 */ /* 0x00872400080011ff */
[----:B----4-:R-:W-:Y:S05]  /*a0d0*/  @!P0 NANOSLEEP.SYNCS 0x989680 ;  /* 0x009896800000895d */ /* 0x010fea0003900000 */
[----:B------:R-:W4:Y:S02]  /*a0e0*/  @!P0 SYNCS.PHASECHK.TRANS64 P0, [R3+URZ+0x60], R0 ;  /* 0x00006000030085a7 */ /* 0x000f2400080010ff */
[----:B----4-:R-:W-:Y:S05]  /*a0f0*/  @!P0 BRA `(.L_x_114) ;  /* 0xfffffffc00f08947 */ /* 0x010fea000383ffff */
[----:B------:R-:W-:Y:S05]  /*a100*/  BRA `(.L_x_113) ;  /* 0xffffffcc00447947 */ /* 0x000fea000383ffff */
.L_x_122:
[----:B---3--:R3:W4:Y:S02]  /*a110*/  SYNCS.PHASECHK.TRANS64.TRYWAIT P0, [R62+URZ+0x60], R5 ;  /* 0x000060053e0075a7 */ /* 0x00872400080011ff */
[----:B----4-:R-:W-:Y:S05]  /*a120*/  @!P0 NANOSLEEP.SYNCS 0x989680 ;  /* 0x009896800000895d */ /* 0x010fea0003900000 */
[----:B------:R-:W4:Y:S02]  /*a130*/  @!P0 SYNCS.PHASECHK.TRANS64 P0, [R62+URZ+0x60], R5 ;  /* 0x000060053e0085a7 */ /* 0x000f2400080010ff */
[----:B----4-:R-:W-:Y:S05]  /*a140*/  @!P0 BRA `(.L_x_122) ;  /* 0xfffffffc00f08947 */ /* 0x010fea000383ffff */
[----:B------:R-:W-:Y:S05]  /*a150*/  BRA `(.L_x_121) ;  /* 0xffffffd800487947 */ /* 0x000fea000383ffff */
.L_x_130:
[----:B---3--:R3:W4:Y:S02]  /*a160*/  SYNCS.PHASECHK.TRANS64.TRYWAIT P0, [R62+URZ+0x60], R5 ;  /* 0x000060053e0075a7 */ /* 0x00872400080011ff */
[----:B----4-:R-:W-:Y:S05]  /*a170*/  @!P0 NANOSLEEP.SYNCS 0x989680 ;  /* 0x009896800000895d */ /* 0x010fea0003900000 */
[----:B------:R-:W4:Y:S02]  /*a180*/  @!P0 SYNCS.PHASECHK.TRANS64 P0, [R62+URZ+0x60], R5 ;  /* 0x000060053e0085a7 */ /* 0x000f2400080010ff */
[----:B----4-:R-:W-:Y:S05]  /*a190*/  @!P0 BRA `(.L_x_130) ;  /* 0xfffffffc00f08947 */ /* 0x010fea000383ffff */
[----:B------:R-:W-:Y:S05]  /*a1a0*/  BRA `(.L_x_129) ;  /* 0xffffffe4004c7947 */ /* 0x000fea000383ffff */
        .weak           $__internal_0_$__cuda_sm10x_tcgen05_guardrail_trap_col_being_dealloced_not_returned_by_alloc
        .type           $__internal_0_$__cuda_sm10x_tcgen05_guardrail_trap_col_being_dealloced_not_returned_by_alloc,@function
        .size           $__internal_0_$__cuda_sm10x_tcgen05_guardrail_trap_col_being_dealloced_not_returned_by_alloc,($__internal_1_$__cuda_sm10x_tcgen05_guardrail_trap_phase_invalid_during_alloc - $__internal_0_$__cuda_sm10x_tcgen05_guardrail_trap_col_being_dealloced_not_returned_by_alloc)
$__internal_0_$__cuda_sm10x_tcgen05_guardrail_trap_col_being_dealloced_not_returned_by_alloc:
[----:B------:R-:W-:Y:S05]  /*a1b0*/  BPT.TRAP 0x1 ;  /* 0x000000040000795c */ /* 0x000fea0000300000 */
[----:B------:R-:W-:-:S04]  /*a1c0*/  HFMA2 R3, -RZ, RZ, 0, 0 ;  /* 0x00000000ff037431 */ /* 0x000fc800000001ff */
[----:B------:R-:W-:Y:S05]  /*a1d0*/  RET.REL.NODEC R2 `(_ZN7cutlass13device_kernelINS_4gemm6kernel13GemmUniversalIN4cute5tupleIJiiiiEEENS1_10collective13CollectiveMmaINS1_35MainloopSm100TmaUmmaWarpSpecializedILi6ELi2ELi4ENS5_IJNS4_1CILi1EEENSA_ILi2EEESB_EEEEENS5_IJNSA_ILi128EEESF_NSA_ILi64EEEEEENS_6half_tENS5_IJlSB_lEEESI_SJ_NS4_8TiledMMAINS4_8MMA_AtomIJNS4_20SM100_MMA_F16BF16_SSISI_SI_fLi128ELi128ELNS4_4UMMA5MajorE0ELSO_0ELNSN_7ScaleInE0ELSP_0EEEEEENS4_6LayoutINS5_IJSB_SB_SB_EEENS5_IJNSA_ILi0EEESU_SU_EEEEENS5_IJNS4_10UnderscoreESX_SX_EEEEENS4_23SM90_TMA_LOAD_MULTICASTENS4_14ComposedLayoutINS4_7SwizzleILi3ELi4ELi3EEENS4_18smem_ptr_flag_bitsILi16EEENSS_INS5_IJNSA_ILi8EEESG_EEENS5_IJSG_SB_EEEEEEEvNS4_8identityENS4_13SM90_TMA_LOADES1A_vS1B_EENS_8epilogue10collective18CollectiveEpilogueINS1E_23Sm100TmaWarpSpecializedILi4ELi2ELi32ELb1ELb0EEEJSH_NS5_IJNSS_ISF_SB_EENSS_INSA_ILi32EEESB_EEEEESI_SJ_SI_SJ_NS1E_6fusion15FusionCallbacksIS1I_NS1N_17LinearCombinationISI_fSI_fLNS_15FloatRoundStyleE2EEESH_S1M_JEEENS4_5SM1004TMEM4LOAD26SM100_TMEM_LOAD_32dp32b32xES1C_NS11_INS12_ILi2ELi4ELi3EEES15_NSS_INS5_IJS16_S1K_EEENS5_IJS1K_SB_EEEEEEENS4_39AutoVectorizingCopyWithAssumedAlignmentILi128EEENS4_14SM90_TMA_STOREES21_S23_S23_EEEvvEEEEvNT_6ParamsE) ;  /* 0xffffff5c02887950 */ /* 0x000fea0003c3ffff */
        .weak           $__internal_1_$__cuda_sm10x_tcgen05_guardrail_trap_phase_invalid_during_alloc
        .type           $__internal_1_$__cuda_sm10x_tcgen05_guardrail_trap_phase_invalid_during_alloc,@function
        .size           $__internal_1_$__cuda_sm10x_tcgen05_guardrail_trap_phase_invalid_during_alloc,($__internal_2_$__cuda_sm10x_tcgen05_guardrail_trap_unallocated_columns_being_dealloced - $__internal_1_$__cuda_sm10x_tcgen05_guardrail_trap_phase_invalid_during_alloc)
$__internal_1_$__cuda_sm10x_tcgen05_guardrail_trap_phase_invalid_during_alloc:
[----:B------:R-:W-:Y:S05]  /*a1e0*/  BPT.TRAP 0x1 ;  /* 0x000000040000795c */ /* 0x000fea0000300000 */
[----:B------:R-:W-:-:S04]  /*a1f0*/  MOV R5, 0x0 ;  /* 0x0000000000057802 */ /* 0x000fc80000000f00 */
[----:B------:R-:W-:Y:S05]  /*a200*/  RET.REL.NODEC R4 `(_ZN7cutlass13device_kernelINS_4gemm6kernel13GemmUniversalIN4cute5tupleIJiiiiEEENS1_10collective13CollectiveMmaINS1_35MainloopSm100TmaUmmaWarpSpecializedILi6ELi2ELi4ENS5_IJNS4_1CILi1EEENSA_ILi2EEESB_EEEEENS5_IJNSA_ILi128EEESF_NSA_ILi64EEEEEENS_6half_tENS5_IJlSB_lEEESI_SJ_NS4_8TiledMMAINS4_8MMA_AtomIJNS4_20SM100_MMA_F16BF16_SSISI_SI_fLi128ELi128ELNS4_4UMMA5MajorE0ELSO_0ELNSN_7ScaleInE0ELSP_0EEEEEENS4_6LayoutINS5_IJSB_SB_SB_EEENS5_IJNSA_ILi0EEESU_SU_EEEEENS5_IJNS4_10UnderscoreESX_SX_EEEEENS4_23SM90_TMA_LOAD_MULTICASTENS4_14ComposedLayoutINS4_7SwizzleILi3ELi4ELi3EEENS4_18smem_ptr_flag_bitsILi16EEENSS_INS5_IJNSA_ILi8EEESG_EEENS5_IJSG_SB_EEEEEEEvNS4_8identityENS4_13SM90_TMA_LOADES1A_vS1B_EENS_8epilogue10collective18CollectiveEpilogueINS1E_23Sm100TmaWarpSpecializedILi4ELi2ELi32ELb1ELb0EEEJSH_NS5_IJNSS_ISF_SB_EENSS_INSA_ILi32EEESB_EEEEESI_SJ_SI_SJ_NS1E_6fusion15FusionCallbacksIS1I_NS1N_17LinearCombinationISI_fSI_fLNS_15FloatRoundStyleE2EEESH_S1M_JEEENS4_5SM1004TMEM4LOAD26SM100_TMEM_LOAD_32dp32b32xES1C_NS11_INS12_ILi2ELi4ELi3EEES15_NSS_INS5_IJS16_S1K_EEENS5_IJS1K_SB_EEEEEEENS4_39AutoVectorizingCopyWithAssumedAlignmentILi128EEENS4_14SM90_TMA_STOREES21_S23_S23_EEEvvEEEEvNT_6ParamsE) ;  /* 0xffffff5c047c7950 */ /* 0x000fea0003c3ffff */
        .weak           $__internal_2_$__cuda_sm10x_tcgen05_guardrail_trap_unallocated_columns_being_dealloced
        .type           $__internal_2_$__cuda_sm10x_tcgen05_guardrail_trap_unallocated_columns_being_dealloced,@function
        .size           $__internal_2_$__cuda_sm10x_tcgen05_guardrail_trap_unallocated_columns_being_dealloced,(.L_x_189 - $__internal_2_$__cuda_sm10x_tcgen05_guardrail_trap_unallocated_columns_being_dealloced)
$__internal_2_$__cuda_sm10x_tcgen05_guardrail_trap_unallocated_columns_being_dealloced:
[----:B------:R-:W-:Y:S05]  /*a210*/  BPT.TRAP 0x1 ;  /* 0x000000040000795c */ /* 0x000fea0000300000 */
[----:B------:R-:W-:-:S04]  /*a220*/  HFMA2 R3, -RZ, RZ, 0, 0 ;  /* 0x00000000ff037431 */ /* 0x000fc800000001ff */
[----:B------:R-:W-:Y:S05]  /*a230*/  RET.REL.NODEC R2 `(_ZN7cutlass13device_kernelINS_4gemm6kernel13GemmUniversalIN4cute5tupleIJiiiiEEENS1_10collective13CollectiveMmaINS1_35MainloopSm100TmaUmmaWarpSpecializedILi6ELi2ELi4ENS5_IJNS4_1CILi1EEENSA_ILi2EEESB_EEEEENS5_IJNSA_ILi128EEESF_NSA_ILi64EEEEEENS_6half_tENS5_IJlSB_lEEESI_SJ_NS4_8TiledMMAINS4_8MMA_AtomIJNS4_20SM100_MMA_F16BF16_SSISI_SI_fLi128ELi128ELNS4_4UMMA5MajorE0ELSO_0ELNSN_7ScaleInE0ELSP_0EEEEEENS4_6LayoutINS5_IJSB_SB_SB_EEENS5_IJNSA_ILi0EEESU_SU_EEEEENS5_IJNS4_10UnderscoreESX_SX_EEEEENS4_23SM90_TMA_LOAD_MULTICASTENS4_14ComposedLayoutINS4_7SwizzleILi3ELi4ELi3EEENS4_18smem_ptr_flag_bitsILi16EEENSS_INS5_IJNSA_ILi8EEESG_EEENS5_IJSG_SB_EEEEEEEvNS4_8identityENS4_13SM90_TMA_LOADES1A_vS1B_EENS_8epilogue10collective18CollectiveEpilogueINS1E_23Sm100TmaWarpSpecializedILi4ELi2ELi32ELb1ELb0EEEJSH_NS5_IJNSS_ISF_SB_EENSS_INSA_ILi32EEESB_EEEEESI_SJ_SI_SJ_NS1E_6fusion15FusionCallbacksIS1I_NS1N_17LinearCombinationISI_fSI_fLNS_15FloatRoundStyleE2EEESH_S1M_JEEENS4_5SM1004TMEM4LOAD26SM100_TMEM_LOAD_32dp32b32xES1C_NS11_INS12_ILi2ELi4ELi3EEES15_NSS_INS5_IJS16_S1K_EEENS5_IJS1K_SB_EEEEEEENS4_39AutoVectorizingCopyWithAssumedAlignmentILi128EEENS4_14SM90_TMA_STOREES21_S23_S23_EEEvvEEEEvNT_6ParamsE) ;  /* 0xffffff5c02707950 */ /* 0x000fea0003c3ffff */
.L_x_188:
[----:B------:R-:W-:-:S00]  /*a240*/  BRA `(.L_x_188) ;  /* 0xfffffffc00fc7947 */ /* 0x000fc0000383ffff */
[----:B------:R-:W-:-:S00]  /*a250*/  NOP ;  /* 0x0000000000007918 */ /* 0x000fc00000000000 */
        /* <DEDUP_REMOVED lines=10> */
.L_x_189:


//--------------------- .nv.global.init           --------------------------
	.section	.nv.global.init,"aw",@progbits
.nv.global.init:
	.type		$str$27,@object
	.size		$str$27,($str$28 - $str$27)
$str$27:
        /*0000*/ 	.byte	0x28, 0x61, 0x64, 0x64, 0x72, 0x65, 0x73, 0x73, 0x20, 0x26, 0x20, 0x6d, 0x61, 0x73, 0x6b, 0x29
        /*0010*/ 	.byte	0x20, 0x3d, 0x3d, 0x20, 0x30, 0x00
	.type		$str$28,@object
	.size		$str$28,($str$26 - $str$28)
$str$28:
        /*0016*/ 	.byte	0x2f, 0x74, 0x6d, 0x70, 0x2f, 0x63, 0x75, 0x74, 0x6c, 0x61, 0x73, 0x73, 0x5f, 0x73, 0x77, 0x65
        /*0026*/ 	.byte	0x65, 0x70, 0x5f, 0x73, 0x72, 0x63, 0x2f, 0x69, 0x6e, 0x63, 0x6c, 0x75, 0x64, 0x65, 0x2f, 0x63
        /*0036*/ 	.byte	0x75, 0x74, 0x65, 0x2f, 0x70, 0x6f, 0x69, 0x6e, 0x74, 0x65, 0x72, 0x5f, 0x66, 0x6c, 0x61, 0x67
        /*0046*/ 	.byte	0x67, 0x65, 0x64, 0x2e, 0x68, 0x70, 0x70, 0x00
	.type		$str$26,@object
	.size		$str$26,($str$25 - $str$26)
$str$26:
        /*004e*/ 	.byte	0x2f, 0x74, 0x6d, 0x70, 0x2f, 0x63, 0x75, 0x74, 0x6c, 0x61, 0x73, 0x73, 0x5f, 0x73, 0x77, 0x65
        /*005e*/ 	.byte	0x65, 0x70, 0x5f, 0x73, 0x72, 0x63, 0x2f, 0x69, 0x6e, 0x63, 0x6c, 0x75, 0x64, 0x65, 0x2f, 0x63
        /*006e*/ 	.byte	0x75, 0x74, 0x65, 0x2f, 0x61, 0x74, 0x6f, 0x6d, 0x2f, 0x63, 0x6f, 0x70, 0x79, 0x5f, 0x74, 0x72
        /*007e*/ 	.byte	0x61, 0x69, 0x74, 0x73, 0x5f, 0x73, 0x6d, 0x31, 0x30, 0x30, 0x2e, 0x68, 0x70, 0x70, 0x00
	.type		$str$25,@object
	.size		$str$25,(__unnamed_1 - $str$25)
$str$25:
        /*008d*/ 	.byte	0x28, 0x28, 0x75, 0x69, 0x6e, 0x74, 0x33, 0x32, 0x5f, 0x74, 0x28, 0x74, 0x68, 0x72, 0x65, 0x61
        /*009d*/ 	.byte	0x64, 0x49, 0x64, 0x78, 0x2e, 0x78, 0x29, 0x20, 0x2f, 0x20, 0x33, 0x32, 0x29, 0x20, 0x25, 0x20
        /*00ad*/ 	.byte	0x34, 0x29, 0x20, 0x3d, 0x3d, 0x20, 0x28, 0x28, 0x28, 0x74, 0x6d, 0x65, 0x6d, 0x5f, 0x61, 0x64
        /*00bd*/ 	.byte	0x64, 0x72, 0x20, 0x3e, 0x3e, 0x20, 0x31, 0x36, 0x29, 0x20, 0x2f, 0x20, 0x33, 0x32, 0x29, 0x20
        /*00cd*/ 	.byte	0x25, 0x20, 0x34, 0x29, 0x00
	.type		__unnamed_1,@object
	.size		__unnamed_1,(__unnamed_2 - __unnamed_1)
__unnamed_1:
        /*00d2*/ 	.byte	0x61, 0x75, 0x74, 0x6f, 0x20, 0x63, 0x75, 0x74, 0x65, 0x3a, 0x3a, 0x61, 0x73, 0x5f, 0x70, 0x6f
        /* <DEDUP_REMOVED lines=24> */
        /*0262*/ 	.byte	0x3e, 0x3e, 0x3e, 0x3e, 0x5d, 0x00
	.type		__unnamed_2,@object
	.size		__unnamed_2,(.L_2 - __unnamed_2)
__unnamed_2:
        /* <DEDUP_REMOVED lines=42> */
        /*0508*/ 	.byte	0x3e, 0x3e, 0x5d, 0x00
.L_2:


//--------------------- .nv.shared._ZN7cutlass13device_kernelINS_4gemm6kernel13GemmUniversalIN4cute5tupleIJiiiiEEENS1_10collective13CollectiveMmaINS1_35MainloopSm100TmaUmmaWarpSpecializedILi6ELi2ELi4ENS5_IJNS4_1CILi1EEENSA_ILi2EEESB_EEEEENS5_IJNSA_ILi128EEESF_NSA_ILi64EEEEEENS_6half_tENS5_IJlSB_lEEESI_SJ_NS4_8TiledMMAINS4_8MMA_AtomIJNS4_20SM100_MMA_F16BF16_SSISI_SI_fLi128ELi128ELNS4_4UMMA5MajorE0ELSO_0ELNSN_7ScaleInE0ELSP_0EEEEEENS4_6LayoutINS5_IJSB_SB_SB_EEENS5_IJNSA_ILi0EEESU_SU_EEEEENS5_IJNS4_10UnderscoreESX_SX_EEEEENS4_23SM90_TMA_LOAD_MULTICASTENS4_14ComposedLayoutINS4_7SwizzleILi3ELi4ELi3EEENS4_18smem_ptr_flag_bitsILi16EEENSS_INS5_IJNSA_ILi8EEESG_EEENS5_IJSG_SB_EEEEEEEvNS4_8identityENS4_13SM90_TMA_LOADES1A_vS1B_EENS_8epilogue10collective18CollectiveEpilogueINS1E_23Sm100TmaWarpSpecializedILi4ELi2ELi32ELb1ELb0EEEJSH_NS5_IJNSS_ISF_SB_EENSS_INSA_ILi32EEESB_EEEEESI_SJ_SI_SJ_NS1E_6fusion15FusionCallbacksIS1I_NS1N_17LinearCombinationISI_fSI_fLNS_15FloatRoundStyleE2EEESH_S1M_JEEENS4_5SM1004TMEM4LOAD26SM100_TMEM_LOAD_32dp32b32xES1C_NS11_INS12_ILi2ELi4ELi3EEES15_NSS_INS5_IJS16_S1K_EEENS5_IJS1K_SB_EEEEEEENS4_39AutoVectorizingCopyWithAssumedAlignmentILi128EEENS4_14SM90_TMA_STOREES21_S23_S23_EEEvvEEEEvNT_6ParamsE --------------------------
	.section	.nv.shared._ZN7cutlass13device_kernelINS_4gemm6kernel13GemmUniversalIN4cute5tupleIJiiiiEEENS1_10collective13CollectiveMmaINS1_35MainloopSm100TmaUmmaWarpSpecializedILi6ELi2ELi4ENS5_IJNS4_1CILi1EEENSA_ILi2EEESB_EEEEENS5_IJNSA_ILi128EEESF_NSA_ILi64EEEEEENS_6half_tENS5_IJlSB_lEEESI_SJ_NS4_8TiledMMAINS4_8MMA_AtomIJNS4_20SM100_MMA_F16BF16_SSISI_SI_fLi128ELi128ELNS4_4UMMA5MajorE0ELSO_0ELNSN_7ScaleInE0ELSP_0EEEEEENS4_6LayoutINS5_IJSB_SB_SB_EEENS5_IJNSA_ILi0EEESU_SU_EEEEENS5_IJNS4_10UnderscoreESX_SX_EEEEENS4_23SM90_TMA_LOAD_MULTICASTENS4_14ComposedLayoutINS4_7SwizzleILi3ELi4ELi3EEENS4_18smem_ptr_flag_bitsILi16EEENSS_INS5_IJNSA_ILi8EEESG_EEENS5_IJSG_SB_EEEEEEEvNS4_8identityENS4_13SM90_TMA_LOADES1A_vS1B_EENS_8epilogue10collective18CollectiveEpilogueINS1E_23Sm100TmaWarpSpecializedILi4ELi2ELi32ELb1ELb0EEEJSH_NS5_IJNSS_ISF_SB_EENSS_INSA_ILi32EEESB_EEEEESI_SJ_SI_SJ_NS1E_6fusion15FusionCallbacksIS1I_NS1N_17LinearCombinationISI_fSI_fLNS_15FloatRoundStyleE2EEESH_S1M_JEEENS4_5SM1004TMEM4LOAD26SM100_TMEM_LOAD_32dp32b32xES1C_NS11_INS12_ILi2ELi4ELi3EEES15_NSS_INS5_IJS16_S1K_EEENS5_IJS1K_SB_EEEEEEENS4_39AutoVectorizingCopyWithAssumedAlignmentILi128EEENS4_14SM90_TMA_STOREES21_S23_S23_EEEvvEEEEvNT_6ParamsE,"aw",@nobits
	.sectionflags	@""
	.align	16
	.zero		1024


//--------------------- .nv.shared.reserved.0     --------------------------
	.section	.nv.shared.reserved.0,"aw",@nobits
	.weak		__nv_reservedSMEM_offset_0_alias
	.size		__nv_reservedSMEM_offset_0_alias, 0, 64
	.other		__nv_reservedSMEM_offset_0_alias,@"STO_CUDA_RESERVED_SHARED STV_DEFAULT"
__nv_reservedSMEM_offset_0_alias:
	.zero		0
.nv.shared.reserved.0:
	.zero		64
	.weak		__nv_reservedSMEM_tcgen05_partition
	.type		__nv_reservedSMEM_tcgen05_partition,@object
	.size		__nv_reservedSMEM_tcgen05_partition,(.L_0 - __nv_reservedSMEM_tcgen05_partition)
__nv_reservedSMEM_tcgen05_partition:
	.zero		32
.L_0:


//--------------------- .nv.global                --------------------------
	.section	.nv.global,"aw",@nobits
.nv.global:
	.type		_ZN40_INTERNAL_b1259f1e_4_k_cu_cb6070c0_306234cute1_E,@object
	.size		_ZN40_INTERNAL_b1259f1e_4_k_cu_cb6070c0_306234cute1_E,(_ZN40_INTERNAL_b1259f1e_4_k_cu_cb6070c0_306234cuda3std3__45__cpo6cbeginE - _ZN40_INTERNAL_b1259f1e_4_k_cu_cb6070c0_306234cute1_E)
_ZN40_INTERNAL_b1259f1e_4_k_cu_cb6070c0_306234cute1_E:
	.zero		1
	.type		_ZN40_INTERNAL_b1259f1e_4_k_cu_cb6070c0_306234cuda3std3__45__cpo6cbeginE,@object
	.size		_ZN40_INTERNAL_b1259f1e_4_k_cu_cb6070c0_306234cuda3std3__45__cpo6cbeginE,(_ZN40_INTERNAL_b1259f1e_4_k_cu_cb6070c0_306234cuda3std3__48in_placeE - _ZN40_INTERNAL_b1259f1e_4_k_cu_cb6070c0_306234cuda3std3__45__cpo6cbeginE)
_ZN40_INTERNAL_b1259f1e_4_k_cu_cb6070c0_306234cuda3std3__45__cpo6cbeginE:
	.zero		1
	.type		_ZN40_INTERNAL_b1259f1e_4_k_cu_cb6070c0_306234cuda3std3__48in_placeE,@object
	.size		_ZN40_INTERNAL_b1259f1e_4_k_cu_cb6070c0_306234cuda3std3__48in_placeE,(_ZN40_INTERNAL_b1259f1e_4_k_cu_cb6070c0_306234cuda3std6ranges3__45__cpo9iter_moveE - _ZN40_INTERNAL_b1259f1e_4_k_cu_cb6070c0_306234cuda3std3__48in_placeE)
_ZN40_INTERNAL_b1259f1e_4_k_cu_cb6070c0_306234cuda3std3__48in_placeE:
	.zero		1
	.type		_ZN40_INTERNAL_b1259f1e_4_k_cu_cb6070c0_306234cuda3std6ranges3__45__cpo9iter_moveE,@object
	.size		_ZN40_INTERNAL_b1259f1e_4_k_cu_cb6070c0_306234cuda3std6ranges3__45__cpo9iter_moveE,(_ZN40_INTERNAL_b1259f1e_4_k_cu_cb6070c0_306234cuda3std3__45__cpo5beginE - _ZN40_INTERNAL_b1259f1e_4_k_cu_cb6070c0_306234cuda3std6ranges3__45__cpo9iter_moveE)
_ZN40_INTERNAL_b1259f1e_4_k_cu_cb6070c0_306234cuda3std6ranges3__45__cpo9iter_moveE:
	.zero		1
	.type		_ZN40_INTERNAL_b1259f1e_4_k_cu_cb6070c0_306234cuda3std3__45__cpo5beginE,@object
	.size		_ZN40_INTERNAL_b1259f1e_4_k_cu_cb6070c0_306234cuda3std3__45__cpo5beginE,(_ZN40_INTERNAL_b1259f1e_4_k_cu_cb6070c0_306234cuda3std3__442_GLOBAL__N__b1259f1e_4_k_cu_cb6070c0_306236ignoreE - _ZN40_INTERNAL_b1259f1e_4_k_cu_cb6070c0_306234cuda3std3__45__cpo5beginE)
_ZN40_INTERNAL_b1259f1e_4_k_cu_cb6070c0_306234cuda3std3__45__cpo5beginE:
	.zero		1
	.type		_ZN40_INTERNAL_b1259f1e_4_k_cu_cb6070c0_306234cuda3std3__442_GLOBAL__N__b1259f1e_4_k_cu_cb6070c0_306236ignoreE,@object
	.size		_ZN40_INTERNAL_b1259f1e_4_k_cu_cb6070c0_306234cuda3std3__442_GLOBAL__N__b1259f1e_4_k_cu_cb6070c0_306236ignoreE,(_ZN40_INTERNAL_b1259f1e_4_k_cu_cb6070c0_306234cute7productE - _ZN40_INTERNAL_b1259f1e_4_k_cu_cb6070c0_306234cuda3std3__442_GLOBAL__N__b1259f1e_4_k_cu_cb6070c0_306236ignoreE)
_ZN40_INTERNAL_b1259f1e_4_k_cu_cb6070c0_306234cuda3std3__442_GLOBAL__N__b1259f1e_4_k_cu_cb6070c0_306236ignoreE:
	.zero		1
	.type		_ZN40_INTERNAL_b1259f1e_4_k_cu_cb6070c0_306234cute7productE,@object
	.size		_ZN40_INTERNAL_b1259f1e_4_k_cu_cb6070c0_306234cute7productE,(_ZN40_INTERNAL_b1259f1e_4_k_cu_cb6070c0_306234cuda3std3__45__cpo3endE - _ZN40_INTERNAL_b1259f1e_4_k_cu_cb6070c0_306234cute7productE)
_ZN40_INTERNAL_b1259f1e_4_k_cu_cb6070c0_306234cute7productE:
	.zero		1
	.type		_ZN40_INTERNAL_b1259f1e_4_k_cu_cb6070c0_306234cuda3std3__45__cpo3endE,@object
	.size		_ZN40_INTERNAL_b1259f1e_4_k_cu_cb6070c0_306234cuda3std3__45__cpo3endE,(_ZN40_INTERNAL_b1259f1e_4_k_cu_cb6070c0_306234cuda3std3__419piecewise_constructE - _ZN40_INTERNAL_b1259f1e_4_k_cu_cb6070c0_306234cuda3std3__45__cpo3endE)
_ZN40_INTERNAL_b1259f1e_4_k_cu_cb6070c0_306234cuda3std3__45__cpo3endE:
	.zero		1
	.type		_ZN40_INTERNAL_b1259f1e_4_k_cu_cb6070c0_306234cuda3std3__419piecewise_constructE,@object
	.size		_ZN40_INTERNAL_b1259f1e_4_k_cu_cb6070c0_306234cuda3std3__419piecewise_constructE,(_ZN40_INTERNAL_b1259f1e_4_k_cu_cb6070c0_306234cuda3std3__45__cpo4cendE - _ZN40_INTERNAL_b1259f1e_4_k_cu_cb6070c0_306234cuda3std3__419piecewise_constructE)
_ZN40_INTERNAL_b1259f1e_4_k_cu_cb6070c0_306234cuda3std3__419piecewise_constructE:
	.zero		1
	.type		_ZN40_INTERNAL_b1259f1e_4_k_cu_cb6070c0_306234cuda3std3__45__cpo4cendE,@object
	.size		_ZN40_INTERNAL_b1259f1e_4_k_cu_cb6070c0_306234cuda3std3__45__cpo4cendE,(_ZN40_INTERNAL_b1259f1e_4_k_cu_cb6070c0_306234cuda3std6ranges3__45__cpo4swapE - _ZN40_INTERNAL_b1259f1e_4_k_cu_cb6070c0_306234cuda3std3__45__cpo4cendE)
_ZN40_INTERNAL_b1259f1e_4_k_cu_cb6070c0_306234cuda3std3__45__cpo4cendE:
	.zero		1
	.type		_ZN40_INTERNAL_b1259f1e_4_k_cu_cb6070c0_306234cuda3std6ranges3__45__cpo4swapE,@object
	.size		_ZN40_INTERNAL_b1259f1e_4_k_cu_cb6070c0_306234cuda3std6ranges3__45__cpo4swapE,(.L_10 - _ZN40_INTERNAL_b1259f1e_4_k_cu_cb6070c0_306234cuda3std6ranges3__45__cpo4swapE)
_ZN40_INTERNAL_b1259f1e_4_k_cu_cb6070c0_306234cuda3std6ranges3__45__cpo4swapE:
	.zero		1
.L_10:


//--------------------- .nv.constant0._ZN7cutlass13device_kernelINS_4gemm6kernel13GemmUniversalIN4cute5tupleIJiiiiEEENS1_10collective13CollectiveMmaINS1_35MainloopSm100TmaUmmaWarpSpecializedILi6ELi2ELi4ENS5_IJNS4_1CILi1EEENSA_ILi2EEESB_EEEEENS5_IJNSA_ILi128EEESF_NSA_ILi64EEEEEENS_6half_tENS5_IJlSB_lEEESI_SJ_NS4_8TiledMMAINS4_8MMA_AtomIJNS4_20SM100_MMA_F16BF16_SSISI_SI_fLi128ELi128ELNS4_4UMMA5MajorE0ELSO_0ELNSN_7ScaleInE0ELSP_0EEEEEENS4_6LayoutINS5_IJSB_SB_SB_EEENS5_IJNSA_ILi0EEESU_SU_EEEEENS5_IJNS4_10UnderscoreESX_SX_EEEEENS4_23SM90_TMA_LOAD_MULTICASTENS4_14ComposedLayoutINS4_7SwizzleILi3ELi4ELi3EEENS4_18smem_ptr_flag_bitsILi16EEENSS_INS5_IJNSA_ILi8EEESG_EEENS5_IJSG_SB_EEEEEEEvNS4_8identityENS4_13SM90_TMA_LOADES1A_vS1B_EENS_8epilogue10collective18CollectiveEpilogueINS1E_23Sm100TmaWarpSpecializedILi4ELi2ELi32ELb1ELb0EEEJSH_NS5_IJNSS_ISF_SB_EENSS_INSA_ILi32EEESB_EEEEESI_SJ_SI_SJ_NS1E_6fusion15FusionCallbacksIS1I_NS1N_17LinearCombinationISI_fSI_fLNS_15FloatRoundStyleE2EEESH_S1M_JEEENS4_5SM1004TMEM4LOAD26SM100_TMEM_LOAD_32dp32b32xES1C_NS11_INS12_ILi2ELi4ELi3EEES15_NSS_INS5_IJS16_S1K_EEENS5_IJS1K_SB_EEEEEEENS4_39AutoVectorizingCopyWithAssumedAlignmentILi128EEENS4_14SM90_TMA_STOREES21_S23_S23_EEEvvEEEEvNT_6ParamsE --------------------------
	.section	.nv.constant0._ZN7cutlass13device_kernelINS_4gemm6kernel13GemmUniversalIN4cute5tupleIJiiiiEEENS1_10collective13CollectiveMmaINS1_35MainloopSm100TmaUmmaWarpSpecializedILi6ELi2ELi4ENS5_IJNS4_1CILi1EEENSA_ILi2EEESB_EEEEENS5_IJNSA_ILi128EEESF_NSA_ILi64EEEEEENS_6half_tENS5_IJlSB_lEEESI_SJ_NS4_8TiledMMAINS4_8MMA_AtomIJNS4_20SM100_MMA_F16BF16_SSISI_SI_fLi128ELi128ELNS4_4UMMA5MajorE0ELSO_0ELNSN_7ScaleInE0ELSP_0EEEEEENS4_6LayoutINS5_IJSB_SB_SB_EEENS5_IJNSA_ILi0EEESU_SU_EEEEENS5_IJNS4_10UnderscoreESX_SX_EEEEENS4_23SM90_TMA_LOAD_MULTICASTENS4_14ComposedLayoutINS4_7SwizzleILi3ELi4ELi3EEENS4_18smem_ptr_flag_bitsILi16EEENSS_INS5_IJNSA_ILi8EEESG_EEENS5_IJSG_SB_EEEEEEEvNS4_8identityENS4_13SM90_TMA_LOADES1A_vS1B_EENS_8epilogue10collective18CollectiveEpilogueINS1E_23Sm100TmaWarpSpecializedILi4ELi2ELi32ELb1ELb0EEEJSH_NS5_IJNSS_ISF_SB_EENSS_INSA_ILi32EEESB_EEEEESI_SJ_SI_SJ_NS1E_6fusion15FusionCallbacksIS1I_NS1N_17LinearCombinationISI_fSI_fLNS_15FloatRoundStyleE2EEESH_S1M_JEEENS4_5SM1004TMEM4LOAD26SM100_TMEM_LOAD_32dp32b32xES1C_NS11_INS12_ILi2ELi4ELi3EEES15_NSS_INS5_IJS16_S1K_EEENS5_IJS1K_SB_EEEEEEENS4_39AutoVectorizingCopyWithAssumedAlignmentILi128EEENS4_14SM90_TMA_STOREES21_S23_S23_EEEvvEEEEvNT_6ParamsE,"a",@progbits
	.sectionflags	@""
	.align	4
.nv.constant0._ZN7cutlass13device_kernelINS_4gemm6kernel13GemmUniversalIN4cute5tupleIJiiiiEEENS1_10collective13CollectiveMmaINS1_35MainloopSm100TmaUmmaWarpSpecializedILi6ELi2ELi4ENS5_IJNS4_1CILi1EEENSA_ILi2EEESB_EEEEENS5_IJNSA_ILi128EEESF_NSA_ILi64EEEEEENS_6half_tENS5_IJlSB_lEEESI_SJ_NS4_8TiledMMAINS4_8MMA_AtomIJNS4_20SM100_MMA_F16BF16_SSISI_SI_fLi128ELi128ELNS4_4UMMA5MajorE0ELSO_0ELNSN_7ScaleInE0ELSP_0EEEEEENS4_6LayoutINS5_IJSB_SB_SB_EEENS5_IJNSA_ILi0EEESU_SU_EEEEENS5_IJNS4_10UnderscoreESX_SX_EEEEENS4_23SM90_TMA_LOAD_MULTICASTENS4_14ComposedLayoutINS4_7SwizzleILi3ELi4ELi3EEENS4_18smem_ptr_flag_bitsILi16EEENSS_INS5_IJNSA_ILi8EEESG_EEENS5_IJSG_SB_EEEEEEEvNS4_8identityENS4_13SM90_TMA_LOADES1A_vS1B_EENS_8epilogue10collective18CollectiveEpilogueINS1E_23Sm100TmaWarpSpecializedILi4ELi2ELi32ELb1ELb0EEEJSH_NS5_IJNSS_ISF_SB_EENSS_INSA_ILi32EEESB_EEEEESI_SJ_SI_SJ_NS1E_6fusion15FusionCallbacksIS1I_NS1N_17LinearCombinationISI_fSI_fLNS_15FloatRoundStyleE2EEESH_S1M_JEEENS4_5SM1004TMEM4LOAD26SM100_TMEM_LOAD_32dp32b32xES1C_NS11_INS12_ILi2ELi4ELi3EEES15_NSS_INS5_IJS16_S1K_EEENS5_IJS1K_SB_EEEEEEENS4_39AutoVectorizingCopyWithAssumedAlignmentILi128EEENS4_14SM90_TMA_STOREES21_S23_S23_EEEvvEEEEvNT_6ParamsE:
	.zero		2944


//--------------------- SYMBOLS --------------------------

	.type		.nv.reservedSmem.offset0,@object
	.size		.nv.reservedSmem.offset0,0x4
	.type		.nv.reservedSmem.cap,@object
	.size		.nv.reservedSmem.cap,0x4
	.type		__assertfail,@function
